	.target	sm_90a

	.elftype	@"ET_EXEC"


//--------------------- .note.nv.tkinfo           --------------------------
	.section	.note.nv.tkinfo,"",@"SHT_NOTE"
	.sectionflags	@"SHF_NOTE_NV_TKINFO"
	.tkinfo
        /*0018*/ 	.word	0x00000002
        /*0030*/ 	.string	""
        /*0030*/ 	.string	"ptxas"
        /*0030*/ 	.string	"Cuda compilation tools, release 13.0, V13.0.88"
        /*0030*/ 	.string	"Build cuda_13.0.r13.0/compiler.36424714_0"
        /*0030*/ 	.string	"-arch sm_90a -m 64 "



//--------------------- .note.nv.cuinfo           --------------------------
	.section	.note.nv.cuinfo,"",@"SHT_NOTE"
	.sectionflags	@"SHF_NOTE_NV_CUINFO"
        /*0018*/ 	.short	0x0002
        /*001a*/ 	.short	0x005a
        /*001c*/ 	.short	0x0082
	.zero		2


//--------------------- .nv.info                  --------------------------
	.section	.nv.info,"",@"SHT_CUDA_INFO"
	.align	4


	//----- nvinfo : EIATTR_REGCOUNT
	.align		4
        /*0000*/ 	.byte	0x04, 0x2f
        /*0002*/ 	.short	(.L_15 - .L_14)
	.align		4
.L_14:
        /*0004*/ 	.word	index@(_ZN7cutlass13device_kernelINS_4gemm6kernel13GemmUniversalIN4cute5tupleIJiiiiEEENS1_10collective13CollectiveMmaINS1_34MainloopSm90TmaGmmaWarpSpecializedILi3ENS5_IJNS4_1CILi2EEESB_NSA_ILi1EEEEEENS1_35KernelTmaWarpSpecializedCooperativeEEENS5_IJNSA_ILi256EEESG_NSA_ILi32EEEEEEfNS5_IJlSC_lEEEfSJ_NS4_8TiledMMAINS4_8MMA_AtomIJNS4_4SM904GMMA30MMA_64x256x8_F32TF32TF32_SS_TNILNSN_7ScaleInE1ELSP_1EEEEEENS4_6LayoutINS5_IJSB_SC_SC_EEENS5_IJSC_NSA_ILi0EEESU_EEEEENS5_IJNS4_10UnderscoreESX_SX_EEEEENS4_23SM90_TMA_LOAD_MULTICASTENS4_14ComposedLayoutINS4_7SwizzleILi3ELi4ELi3EEENS4_18smem_ptr_flag_bitsILi32EEENSS_INS5_IJNSA_ILi8EEESH_EEENS5_IJSH_SC_EEEEEEEvNS4_8identityES10_S1A_vS1B_EENS_8epilogue10collective6detail29Sm90TmaWarpSpecializedAdapterINS1E_15DefaultEpilogueIfSJ_SJ_NS1D_6thread17LinearCombinationIfLi1EffLNS1I_9ScaleType4KindE0ELNS_15FloatRoundStyleE2EfEENS1_15EpilogueDefaultEEEEEvvEEEEvNT_6ParamsE)
        /*0008*/ 	.word	0x000000a8


	//----- nvinfo : EIATTR_FRAME_SIZE
	.align		4
.L_15:
        /*000c*/ 	.byte	0x04, 0x11
        /*000e*/ 	.short	(.L_17 - .L_16)
	.align		4
.L_16:
        /*0010*/ 	.word	index@(_ZN7cutlass13device_kernelINS_4gemm6kernel13GemmUniversalIN4cute5tupleIJiiiiEEENS1_10collective13CollectiveMmaINS1_34MainloopSm90TmaGmmaWarpSpecializedILi3ENS5_IJNS4_1CILi2EEESB_NSA_ILi1EEEEEENS1_35KernelTmaWarpSpecializedCooperativeEEENS5_IJNSA_ILi256EEESG_NSA_ILi32EEEEEEfNS5_IJlSC_lEEEfSJ_NS4_8TiledMMAINS4_8MMA_AtomIJNS4_4SM904GMMA30MMA_64x256x8_F32TF32TF32_SS_TNILNSN_7ScaleInE1ELSP_1EEEEEENS4_6LayoutINS5_IJSB_SC_SC_EEENS5_IJSC_NSA_ILi0EEESU_EEEEENS5_IJNS4_10UnderscoreESX_SX_EEEEENS4_23SM90_TMA_LOAD_MULTICASTENS4_14ComposedLayoutINS4_7SwizzleILi3ELi4ELi3EEENS4_18smem_ptr_flag_bitsILi32EEENSS_INS5_IJNSA_ILi8EEESH_EEENS5_IJSH_SC_EEEEEEEvNS4_8identityES10_S1A_vS1B_EENS_8epilogue10collective6detail29Sm90TmaWarpSpecializedAdapterINS1E_15DefaultEpilogueIfSJ_SJ_NS1D_6thread17LinearCombinationIfLi1EffLNS1I_9ScaleType4KindE0ELNS_15FloatRoundStyleE2EfEENS1_15EpilogueDefaultEEEEEvvEEEEvNT_6ParamsE)
        /*0014*/ 	.word	0x00000788


	//----- nvinfo : EIATTR_MIN_STACK_SIZE
	.align		4
.L_17:
        /*0018*/ 	.byte	0x04, 0x12
        /*001a*/ 	.short	(.L_19 - .L_18)
	.align		4
.L_18:
        /*001c*/ 	.word	index@(_ZN7cutlass13device_kernelINS_4gemm6kernel13GemmUniversalIN4cute5tupleIJiiiiEEENS1_10collective13CollectiveMmaINS1_34MainloopSm90TmaGmmaWarpSpecializedILi3ENS5_IJNS4_1CILi2EEESB_NSA_ILi1EEEEEENS1_35KernelTmaWarpSpecializedCooperativeEEENS5_IJNSA_ILi256EEESG_NSA_ILi32EEEEEEfNS5_IJlSC_lEEEfSJ_NS4_8TiledMMAINS4_8MMA_AtomIJNS4_4SM904GMMA30MMA_64x256x8_F32TF32TF32_SS_TNILNSN_7ScaleInE1ELSP_1EEEEEENS4_6LayoutINS5_IJSB_SC_SC_EEENS5_IJSC_NSA_ILi0EEESU_EEEEENS5_IJNS4_10UnderscoreESX_SX_EEEEENS4_23SM90_TMA_LOAD_MULTICASTENS4_14ComposedLayoutINS4_7SwizzleILi3ELi4ELi3EEENS4_18smem_ptr_flag_bitsILi32EEENSS_INS5_IJNSA_ILi8EEESH_EEENS5_IJSH_SC_EEEEEEEvNS4_8identityES10_S1A_vS1B_EENS_8epilogue10collective6detail29Sm90TmaWarpSpecializedAdapterINS1E_15DefaultEpilogueIfSJ_SJ_NS1D_6thread17LinearCombinationIfLi1EffLNS1I_9ScaleType4KindE0ELNS_15FloatRoundStyleE2EfEENS1_15EpilogueDefaultEEEEEvvEEEEvNT_6ParamsE)
        /*0020*/ 	.word	0x00000788
.L_19:


//--------------------- .nv.compat                --------------------------
	.section	.nv.compat,"",@"SHT_CUDA_COMPAT_INFO"
	.align	4
        /*0000*/ 	.byte	0x02, 0x09, 0x01, 0x00, 0x02, 0x02, 0x04, 0x00, 0x02, 0x05, 0x05, 0x00, 0x03, 0x07, 0x01, 0x01
        /*0010*/ 	.byte	0x02, 0x03, 0x01, 0x00, 0x02, 0x06, 0x01, 0x00, 0x04, 0x0b, 0x08, 0x00, 0x00, 0x00, 0x00, 0x00
        /*0020*/ 	.byte	0x00, 0x00, 0x00, 0x00


//--------------------- .nv.info._ZN7cutlass13device_kernelINS_4gemm6kernel13GemmUniversalIN4cute5tupleIJiiiiEEENS1_10collective13CollectiveMmaINS1_34MainloopSm90TmaGmmaWarpSpecializedILi3ENS5_IJNS4_1CILi2EEESB_NSA_ILi1EEEEEENS1_35KernelTmaWarpSpecializedCooperativeEEENS5_IJNSA_ILi256EEESG_NSA_ILi32EEEEEEfNS5_IJlSC_lEEEfSJ_NS4_8TiledMMAINS4_8MMA_AtomIJNS4_4SM904GMMA30MMA_64x256x8_F32TF32TF32_SS_TNILNSN_7ScaleInE1ELSP_1EEEEEENS4_6LayoutINS5_IJSB_SC_SC_EEENS5_IJSC_NSA_ILi0EEESU_EEEEENS5_IJNS4_10UnderscoreESX_SX_EEEEENS4_23SM90_TMA_LOAD_MULTICASTENS4_14ComposedLayoutINS4_7SwizzleILi3ELi4ELi3EEENS4_18smem_ptr_flag_bitsILi32EEENSS_INS5_IJNSA_ILi8EEESH_EEENS5_IJSH_SC_EEEEEEEvNS4_8identityES10_S1A_vS1B_EENS_8epilogue10collective6detail29Sm90TmaWarpSpecializedAdapterINS1E_15DefaultEpilogueIfSJ_SJ_NS1D_6thread17LinearCombinationIfLi1EffLNS1I_9ScaleType4KindE0ELNS_15FloatRoundStyleE2EfEENS1_15EpilogueDefaultEEEEEvvEEEEvNT_6ParamsE --------------------------
	.section	.nv.info._ZN7cutlass13device_kernelINS_4gemm6kernel13GemmUniversalIN4cute5tupleIJiiiiEEENS1_10collective13CollectiveMmaINS1_34MainloopSm90TmaGmmaWarpSpecializedILi3ENS5_IJNS4_1CILi2EEESB_NSA_ILi1EEEEEENS1_35KernelTmaWarpSpecializedCooperativeEEENS5_IJNSA_ILi256EEESG_NSA_ILi32EEEEEEfNS5_IJlSC_lEEEfSJ_NS4_8TiledMMAINS4_8MMA_AtomIJNS4_4SM904GMMA30MMA_64x256x8_F32TF32TF32_SS_TNILNSN_7ScaleInE1ELSP_1EEEEEENS4_6LayoutINS5_IJSB_SC_SC_EEENS5_IJSC_NSA_ILi0EEESU_EEEEENS5_IJNS4_10UnderscoreESX_SX_EEEEENS4_23SM90_TMA_LOAD_MULTICASTENS4_14ComposedLayoutINS4_7SwizzleILi3ELi4ELi3EEENS4_18smem_ptr_flag_bitsILi32EEENSS_INS5_IJNSA_ILi8EEESH_EEENS5_IJSH_SC_EEEEEEEvNS4_8identityES10_S1A_vS1B_EENS_8epilogue10collective6detail29Sm90TmaWarpSpecializedAdapterINS1E_15DefaultEpilogueIfSJ_SJ_NS1D_6thread17LinearCombinationIfLi1EffLNS1I_9ScaleType4KindE0ELNS_15FloatRoundStyleE2EfEENS1_15EpilogueDefaultEEEEEvvEEEEvNT_6ParamsE,"",@"SHT_CUDA_INFO"
	.sectionflags	@""
	.align	4


	//----- nvinfo : EIATTR_CUDA_API_VERSION
	.align		4
        /*0000*/ 	.byte	0x04, 0x37
        /*0002*/ 	.short	(.L_21 - .L_20)
.L_20:
        /*0004*/ 	.word	0x00000082


	//----- nvinfo : EIATTR_KPARAM_INFO
	.align		4
.L_21:
        /*0008*/ 	.byte	0x04, 0x17
        /*000a*/ 	.short	(.L_23 - .L_22)
.L_22:
        /*000c*/ 	.word	0x00000000
        /*0010*/ 	.short	0x0000
        /*0012*/ 	.short	0x0070
        /*0014*/ 	.byte	0x00, 0xf0, 0x01, 0x10


	//----- nvinfo : EIATTR_SPARSE_MMA_MASK
	.align		4
.L_23:
        /*0018*/ 	.byte	0x03, 0x50
        /*001a*/ 	.short	0x0000


	//----- nvinfo : EIATTR_MAXREG_COUNT
	.align		4
        /*001c*/ 	.byte	0x03, 0x1b
        /*001e*/ 	.short	0x00a8


	//----- nvinfo : EIATTR_NUM_BARRIERS
	.align		4
        /*0020*/ 	.byte	0x02, 0x4c
        /*0022*/ 	.byte	0x01
	.zero		1


	//----- nvinfo : EIATTR_EXTERNS
	.align		4
        /*0024*/ 	.byte	0x04, 0x0f
        /*0026*/ 	.short	(.L_25 - .L_24)


	//   ....[0]....
	.align		4
.L_24:
        /*0028*/ 	.word	index@(__assertfail)


	//----- nvinfo : EIATTR_ANNOTATIONS
	.align		4
.L_25:
        /*002c*/ 	.byte	0x04, 0x55
        /*002e*/ 	.short	(.L_27 - .L_26)


	//   ....[0]....
.L_26:
        /*0030*/ 	.word	0x00000001
        /*0034*/ 	.byte	0xe0, 0x09, 0x00, 0x00, 0x01, 0x00, 0x00, 0x00, 0xf0, 0x09, 0x00, 0x00, 0x01, 0x00, 0x00, 0x00
        /* <DEDUP_REMOVED lines=715> */
        /*2cf4*/ 	.byte	0x50, 0x80, 0x01, 0x00, 0x01, 0x00, 0x00, 0x00, 0x70, 0x80, 0x01, 0x00


	//----- nvinfo : EIATTR_MERCURY_ISA_VERSION
	.align		4
.L_27:
        /*2d00*/ 	.byte	0x03, 0x5f
        /*2d02*/ 	.short	0x0101


	//----- nvinfo : EIATTR_INT_WARP_WIDE_INSTR_OFFSETS
	.align		4
        /*2d04*/ 	.byte	0x04, 0x31
        /*2d06*/ 	.short	(.L_29 - .L_28)


	//   ....[0]....
.L_28:
        /*2d08*/ 	.word	0x00000560


	//   ....[1]....
        /*2d0c*/ 	.word	0x00000580


	//   ....[2]....
        /*2d10*/ 	.word	0x000006e0


	//----- nvinfo : EIATTR_COOP_GROUP_MASK_REGIDS
	.align		4
.L_29:
        /*2d14*/ 	.byte	0x04, 0x29
        /*2d16*/ 	.short	(.L_31 - .L_30)


	//   ....[0]....
.L_30:
        /*2d18*/ 	.word	0xffffffff


	//   ....[1]....
        /*2d1c*/ 	.word	0xffffffff


	//   ....[2]....
        /*2d20*/ 	.word	0xffffffff


	//   ....[3]....
        /*2d24*/ 	.word	0xffffffff


	//   ....[4]....
        /*2d28*/ 	.word	0xffffffff


	//   ....[5]....
        /*2d2c*/ 	.word	0xffffffff


	//----- nvinfo : EIATTR_COOP_GROUP_INSTR_OFFSETS
	.align		4
.L_31:
        /*2d30*/ 	.byte	0x04, 0x28
        /*2d32*/ 	.short	(.L_33 - .L_32)


	//   ....[0]....
.L_32:
        /*2d34*/ 	.word	0x00000070


	//   ....[1]....
        /*2d38*/ 	.word	0x00000080


	//   ....[2]....
        /*2d3c*/ 	.word	0x000001a0


	//   ....[3]....
        /*2d40*/ 	.word	0x000003b0


	//   ....[4]....
        /*2d44*/ 	.word	0x00000820


	//   ....[5]....
        /*2d48*/ 	.word	0x000013f0


	//----- nvinfo : EIATTR_REG_RECONFIG
	.align		4
.L_33:
        /*2d4c*/ 	.byte	0x01, 0x54
	.zero		2


	//----- nvinfo : EIATTR_SYSCALL_OFFSETS
	.align		4
        /*2d50*/ 	.byte	0x04, 0x46
        /*2d52*/ 	.short	(.L_35 - .L_34)


	//   ....[0]....
.L_34:
        /*2d54*/ 	.word	0x000015a0


	//----- nvinfo : EIATTR_MBARRIER_INSTR_OFFSETS
	.align		4
.L_35:
        /*2d58*/ 	.byte	0x04, 0x39
        /*2d5a*/ 	.short	(.L_37 - .L_36)


	//   ....[0]....
.L_36:
        /*2d5c*/ 	.word	0x00000320
        /*2d60*/ 	.word	0x000000ff
        /*2d64*/ 	.word	0x00000000
        /*2d68*/ 	.short	0x0100
        /*2d6a*/ 	.byte	0x08
	.zero		1


	//   ....[1]....
        /*2d6c*/ 	.word	0x00000330
        /*2d70*/ 	.word	0x000000ff
        /*2d74*/ 	.word	0x00000018
        /*2d78*/ 	.short	0x0100
        /*2d7a*/ 	.byte	0x08
	.zero		1


	//   ....[2]....
        /*2d7c*/ 	.word	0x00000340
        /*2d80*/ 	.word	0x000000ff
        /*2d84*/ 	.word	0x00000008
        /*2d88*/ 	.short	0x0100
        /*2d8a*/ 	.byte	0x08
	.zero		1


	//   ....[3]....
        /*2d8c*/ 	.word	0x00000350
        /*2d90*/ 	.word	0x000000ff
        /*2d94*/ 	.word	0x00000020
        /*2d98*/ 	.short	0x0100
        /*2d9a*/ 	.byte	0x08
	.zero		1


	//   ....[4]....
        /*2d9c*/ 	.word	0x00000360
        /*2da0*/ 	.word	0x000000ff
        /*2da4*/ 	.word	0x00000010
        /*2da8*/ 	.short	0x0100
        /*2daa*/ 	.byte	0x08
	.zero		1


	//   ....[5]....
        /*2dac*/ 	.word	0x00000370
        /*2db0*/ 	.word	0x000000ff
        /*2db4*/ 	.word	0x00000028
        /*2db8*/ 	.short	0x0100
        /*2dba*/ 	.byte	0x08
	.zero		1


	//   ....[6]....
        /*2dbc*/ 	.word	0x00000750
        /*2dc0*/ 	.word	0x000000ff
        /*2dc4*/ 	.word	0x00000040
        /*2dc8*/ 	.short	0x0100
        /*2dca*/ 	.byte	0x06
	.zero		1


	//   ....[7]....
        /*2dcc*/ 	.word	0x00000780
        /*2dd0*/ 	.word	0x000000ff
        /*2dd4*/ 	.word	0x00000048
        /*2dd8*/ 	.short	0x0100
        /*2dda*/ 	.byte	0x06
	.zero		1


	//   ....[8]....
        /*2ddc*/ 	.word	0x00001680
        /*2de0*/ 	.word	0x00000004
        /*2de4*/ 	.word	0x00000000
        /*2de8*/ 	.short	0x010a
        /*2dea*/ 	.byte	0x3f
	.zero		1


	//   ....[9]....
        /*2dec*/ 	.word	0x000016c0
        /*2df0*/ 	.word	0x00000004
        /*2df4*/ 	.word	0x00000000
        /*2df8*/ 	.short	0x010a
        /*2dfa*/ 	.byte	0x3f
	.zero		1


	//   ....[10]....
        /*2dfc*/ 	.word	0x00004d10
        /*2e00*/ 	.word	0x00000003
        /*2e04*/ 	.word	0x00000000
        /*2e08*/ 	.short	0x010a
        /*2e0a*/ 	.byte	0x3f
	.zero		1


	//   ....[11]....
        /*2e0c*/ 	.word	0x00004d50
        /*2e10*/ 	.word	0x00000003
        /*2e14*/ 	.word	0x00000000
        /*2e18*/ 	.short	0x010a
        /*2e1a*/ 	.byte	0x3f
	.zero		1


	//   ....[12]....
        /*2e1c*/ 	.word	0x00008e30
        /*2e20*/ 	.word	0x00000003
        /*2e24*/ 	.word	0x00000000
        /*2e28*/ 	.short	0x0101
        /*2e2a*/ 	.byte	0x3f
	.zero		1


	//   ....[13]....
        /*2e2c*/ 	.word	0x00009060
        /*2e30*/ 	.word	0x00000000
        /*2e34*/ 	.word	0x00000000
        /*2e38*/ 	.short	0x0101
        /*2e3a*/ 	.byte	0x3f
	.zero		1


	//   ....[14]....
        /*2e3c*/ 	.word	0x00017bb0
        /*2e40*/ 	.word	0x0000000a
        /*2e44*/ 	.word	0x00000018
        /*2e48*/ 	.short	0x010a
        /*2e4a*/ 	.byte	0x3f
	.zero		1


	//   ....[15]....
        /*2e4c*/ 	.word	0x00017f70
        /*2e50*/ 	.word	0x00000002
        /*2e54*/ 	.word	0x00000048
        /*2e58*/ 	.short	0x0101
        /*2e5a*/ 	.byte	0x3f
	.zero		1


	//   ....[16]....
        /*2e5c*/ 	.word	0x00018770
        /*2e60*/ 	.word	0x00000005
        /*2e64*/ 	.word	0x00000000
        /*2e68*/ 	.short	0x010a
        /*2e6a*/ 	.byte	0x3f
	.zero		1


	//   ....[17]....
        /*2e6c*/ 	.word	0x00018800
        /*2e70*/ 	.word	0x00000007
        /*2e74*/ 	.word	0x00000000
        /*2e78*/ 	.short	0x010a
        /*2e7a*/ 	.byte	0x3f
	.zero		1


	//   ....[18]....
        /*2e7c*/ 	.word	0x00018890
        /*2e80*/ 	.word	0x00000003
        /*2e84*/ 	.word	0x00000000
        /*2e88*/ 	.short	0x010a
        /*2e8a*/ 	.byte	0x3f
	.zero		1


	//   ....[19]....
        /*2e8c*/ 	.word	0x000188f0
        /*2e90*/ 	.word	0x00000004
        /*2e94*/ 	.word	0x00000000
        /*2e98*/ 	.short	0x010a
        /*2e9a*/ 	.byte	0x3f
	.zero		1


	//   ....[20]....
        /*2e9c*/ 	.word	0x00018940
        /*2ea0*/ 	.word	0x00000003
        /*2ea4*/ 	.word	0x00000000
        /*2ea8*/ 	.short	0x010a
        /*2eaa*/ 	.byte	0x3f
	.zero		1


	//   ....[21]....
        /*2eac*/ 	.word	0x00018a10
        /*2eb0*/ 	.word	0x0000000a
        /*2eb4*/ 	.word	0x00000018
        /*2eb8*/ 	.short	0x010a
        /*2eba*/ 	.byte	0x3f
	.zero		1


	//   ....[22]....
        /*2ebc*/ 	.word	0x00018ae0
        /*2ec0*/ 	.word	0x00000005
        /*2ec4*/ 	.word	0x00000000
        /*2ec8*/ 	.short	0x010a
        /*2eca*/ 	.byte	0x3f
	.zero		1


	//   ....[23]....
        /*2ecc*/ 	.word	0x00018b30
        /*2ed0*/ 	.word	0x00000007
        /*2ed4*/ 	.word	0x00000000
        /*2ed8*/ 	.short	0x010a
        /*2eda*/ 	.byte	0x3f
	.zero		1


	//----- nvinfo : EIATTR_NUM_MBARRIERS
	.align		4
.L_37:
        /*2edc*/ 	.byte	0x03, 0x38
        /*2ede*/ 	.short	0x0008


	//----- nvinfo : EIATTR_EXIT_INSTR_OFFSETS
	.align		4
        /*2ee0*/ 	.byte	0x04, 0x1c
        /*2ee2*/ 	.short	(.L_39 - .L_38)


	//   ....[0]....
.L_38:
        /*2ee4*/ 	.word	0x00000a80


	//   ....[1]....
        /*2ee8*/ 	.word	0x00001310


	//   ....[2]....
        /*2eec*/ 	.word	0x00017140


	//   ....[3]....
        /*2ef0*/ 	.word	0x00017760


	//   ....[4]....
        /*2ef4*/ 	.word	0x000188e0


	//----- nvinfo : EIATTR_MAX_THREADS
	.align		4
.L_39:
        /*2ef8*/ 	.byte	0x04, 0x05
        /*2efa*/ 	.short	(.L_41 - .L_40)
.L_40:
        /*2efc*/ 	.word	0x00000180
        /*2f00*/ 	.word	0x00000001
        /*2f04*/ 	.word	0x00000001


	//----- nvinfo : EIATTR_CRS_STACK_SIZE
	.align		4
.L_41:
        /*2f08*/ 	.byte	0x04, 0x1e
        /*2f0a*/ 	.short	(.L_43 - .L_42)
.L_42:
        /*2f0c*/ 	.word	0x00000000


	//----- nvinfo : EIATTR_CBANK_PARAM_SIZE
	.align		4
.L_43:
        /*2f10*/ 	.byte	0x03, 0x19
        /*2f12*/ 	.short	0x0470


	//----- nvinfo : EIATTR_PARAM_CBANK
	.align		4
        /*2f14*/ 	.byte	0x04, 0x0a
        /*2f16*/ 	.short	(.L_45 - .L_44)
	.align		4
.L_44:
        /*2f18*/ 	.word	index@(.nv.constant0._ZN7cutlass13device_kernelINS_4gemm6kernel13GemmUniversalIN4cute5tupleIJiiiiEEENS1_10collective13CollectiveMmaINS1_34MainloopSm90TmaGmmaWarpSpecializedILi3ENS5_IJNS4_1CILi2EEESB_NSA_ILi1EEEEEENS1_35KernelTmaWarpSpecializedCooperativeEEENS5_IJNSA_ILi256EEESG_NSA_ILi32EEEEEEfNS5_IJlSC_lEEEfSJ_NS4_8TiledMMAINS4_8MMA_AtomIJNS4_4SM904GMMA30MMA_64x256x8_F32TF32TF32_SS_TNILNSN_7ScaleInE1ELSP_1EEEEEENS4_6LayoutINS5_IJSB_SC_SC_EEENS5_IJSC_NSA_ILi0EEESU_EEEEENS5_IJNS4_10UnderscoreESX_SX_EEEEENS4_23SM90_TMA_LOAD_MULTICASTENS4_14ComposedLayoutINS4_7SwizzleILi3ELi4ELi3EEENS4_18smem_ptr_flag_bitsILi32EEENSS_INS5_IJNSA_ILi8EEESH_EEENS5_IJSH_SC_EEEEEEEvNS4_8identityES10_S1A_vS1B_EENS_8epilogue10collective6detail29Sm90TmaWarpSpecializedAdapterINS1E_15DefaultEpilogueIfSJ_SJ_NS1D_6thread17LinearCombinationIfLi1EffLNS1I_9ScaleType4KindE0ELNS_15FloatRoundStyleE2EfEENS1_15EpilogueDefaultEEEEEvvEEEEvNT_6ParamsE)
        /*2f1c*/ 	.short	0x0210
        /*2f1e*/ 	.short	0x0470


	//----- nvinfo : EIATTR_SW_WAR
	.align		4
.L_45:
        /*2f20*/ 	.byte	0x04, 0x36
        /*2f22*/ 	.short	(.L_47 - .L_46)
.L_46:
        /*2f24*/ 	.word	0x00000008
.L_47:


//--------------------- .nv.callgraph             --------------------------
	.section	.nv.callgraph,"",@"SHT_CUDA_CALLGRAPH"
	.align	4
	.sectionentsize	8
	.align		4
        /*0000*/ 	.word	0x00000000
	.align		4
        /*0004*/ 	.word	0xffffffff
	.align		4
        /*0008*/ 	.word	index@(_ZN7cutlass13device_kernelINS_4gemm6kernel13GemmUniversalIN4cute5tupleIJiiiiEEENS1_10collective13CollectiveMmaINS1_34MainloopSm90TmaGmmaWarpSpecializedILi3ENS5_IJNS4_1CILi2EEESB_NSA_ILi1EEEEEENS1_35KernelTmaWarpSpecializedCooperativeEEENS5_IJNSA_ILi256EEESG_NSA_ILi32EEEEEEfNS5_IJlSC_lEEEfSJ_NS4_8TiledMMAINS4_8MMA_AtomIJNS4_4SM904GMMA30MMA_64x256x8_F32TF32TF32_SS_TNILNSN_7ScaleInE1ELSP_1EEEEEENS4_6LayoutINS5_IJSB_SC_SC_EEENS5_IJSC_NSA_ILi0EEESU_EEEEENS5_IJNS4_10UnderscoreESX_SX_EEEEENS4_23SM90_TMA_LOAD_MULTICASTENS4_14ComposedLayoutINS4_7SwizzleILi3ELi4ELi3EEENS4_18smem_ptr_flag_bitsILi32EEENSS_INS5_IJNSA_ILi8EEESH_EEENS5_IJSH_SC_EEEEEEEvNS4_8identityES10_S1A_vS1B_EENS_8epilogue10collective6detail29Sm90TmaWarpSpecializedAdapterINS1E_15DefaultEpilogueIfSJ_SJ_NS1D_6thread17LinearCombinationIfLi1EffLNS1I_9ScaleType4KindE0ELNS_15FloatRoundStyleE2EfEENS1_15EpilogueDefaultEEEEEvvEEEEvNT_6ParamsE)
	.align		4
        /*000c*/ 	.word	index@(__assertfail)
	.align		4
        /*0010*/ 	.word	0x00000000
	.align		4
        /*0014*/ 	.word	0xfffffffe
	.align		4
        /*0018*/ 	.word	0x00000000
	.align		4
        /*001c*/ 	.word	0xfffffffd
	.align		4
        /*0020*/ 	.word	0x00000000
	.align		4
        /*0024*/ 	.word	0xfffffffc


//--------------------- .nv.constant4             --------------------------
	.section	.nv.constant4,"a",@progbits
	.align	8
	.align		8
.nv.constant4:
        /*0000*/ 	.dword	__assertfail
	.align		8
        /*0008*/ 	.dword	__unnamed_1
	.align		8
        /*0010*/ 	.dword	_ZN40_INTERNAL_e353fa35_4_k_cu_0866abf3_265254cuda3std3__45__cpo5beginE
	.align		8
        /*0018*/ 	.dword	_ZN40_INTERNAL_e353fa35_4_k_cu_0866abf3_265254cuda3std3__45__cpo3endE
	.align		8
        /*0020*/ 	.dword	_ZN40_INTERNAL_e353fa35_4_k_cu_0866abf3_265254cuda3std3__45__cpo6cbeginE
	.align		8
        /*0028*/ 	.dword	_ZN40_INTERNAL_e353fa35_4_k_cu_0866abf3_265254cuda3std3__45__cpo4cendE
	.align		8
        /*0030*/ 	.dword	_ZN40_INTERNAL_e353fa35_4_k_cu_0866abf3_265254cuda3std3__442_GLOBAL__N__e353fa35_4_k_cu_0866abf3_265256ignoreE
	.align		8
        /*0038*/ 	.dword	_ZN40_INTERNAL_e353fa35_4_k_cu_0866abf3_265254cuda3std3__419piecewise_constructE
	.align		8
        /*0040*/ 	.dword	_ZN40_INTERNAL_e353fa35_4_k_cu_0866abf3_265254cuda3std3__48in_placeE
	.align		8
        /*0048*/ 	.dword	_ZN40_INTERNAL_e353fa35_4_k_cu_0866abf3_265254cuda3std6ranges3__45__cpo4swapE
	.align		8
        /*0050*/ 	.dword	_ZN40_INTERNAL_e353fa35_4_k_cu_0866abf3_265254cuda3std6ranges3__45__cpo9iter_moveE
	.align		8
        /*0058*/ 	.dword	_ZN40_INTERNAL_e353fa35_4_k_cu_0866abf3_265254cute7productE
	.align		8
        /*0060*/ 	.dword	_ZN40_INTERNAL_e353fa35_4_k_cu_0866abf3_265254cute1_E
	.align		8
        /*0068*/ 	.dword	$str$22
	.align		8
        /*0070*/ 	.dword	$str$23


//--------------------- .text._ZN7cutlass13device_kernelINS_4gemm6kernel13GemmUniversalIN4cute5tupleIJiiiiEEENS1_10collective13CollectiveMmaINS1_34MainloopSm90TmaGmmaWarpSpecializedILi3ENS5_IJNS4_1CILi2EEESB_NSA_ILi1EEEEEENS1_35KernelTmaWarpSpecializedCooperativeEEENS5_IJNSA_ILi256EEESG_NSA_ILi32EEEEEEfNS5_IJlSC_lEEEfSJ_NS4_8TiledMMAINS4_8MMA_AtomIJNS4_4SM904GMMA30MMA_64x256x8_F32TF32TF32_SS_TNILNSN_7ScaleInE1ELSP_1EEEEEENS4_6LayoutINS5_IJSB_SC_SC_EEENS5_IJSC_NSA_ILi0EEESU_EEEEENS5_IJNS4_10UnderscoreESX_SX_EEEEENS4_23SM90_TMA_LOAD_MULTICASTENS4_14ComposedLayoutINS4_7SwizzleILi3ELi4ELi3EEENS4_18smem_ptr_flag_bitsILi32EEENSS_INS5_IJNSA_ILi8EEESH_EEENS5_IJSH_SC_EEEEEEEvNS4_8identityES10_S1A_vS1B_EENS_8epilogue10collective6detail29Sm90TmaWarpSpecializedAdapterINS1E_15DefaultEpilogueIfSJ_SJ_NS1D_6thread17LinearCombinationIfLi1EffLNS1I_9ScaleType4KindE0ELNS_15FloatRoundStyleE2EfEENS1_15EpilogueDefaultEEEEEvvEEEEvNT_6ParamsE --------------------------
	.section	.text._ZN7cutlass13device_kernelINS_4gemm6kernel13GemmUniversalIN4cute5tupleIJiiiiEEENS1_10collective13CollectiveMmaINS1_34MainloopSm90TmaGmmaWarpSpecializedILi3ENS5_IJNS4_1CILi2EEESB_NSA_ILi1EEEEEENS1_35KernelTmaWarpSpecializedCooperativeEEENS5_IJNSA_ILi256EEESG_NSA_ILi32EEEEEEfNS5_IJlSC_lEEEfSJ_NS4_8TiledMMAINS4_8MMA_AtomIJNS4_4SM904GMMA30MMA_64x256x8_F32TF32TF32_SS_TNILNSN_7ScaleInE1ELSP_1EEEEEENS4_6LayoutINS5_IJSB_SC_SC_EEENS5_IJSC_NSA_ILi0EEESU_EEEEENS5_IJNS4_10UnderscoreESX_SX_EEEEENS4_23SM90_TMA_LOAD_MULTICASTENS4_14ComposedLayoutINS4_7SwizzleILi3ELi4ELi3EEENS4_18smem_ptr_flag_bitsILi32EEENSS_INS5_IJNSA_ILi8EEESH_EEENS5_IJSH_SC_EEEEEEEvNS4_8identityES10_S1A_vS1B_EENS_8epilogue10collective6detail29Sm90TmaWarpSpecializedAdapterINS1E_15DefaultEpilogueIfSJ_SJ_NS1D_6thread17LinearCombinationIfLi1EffLNS1I_9ScaleType4KindE0ELNS_15FloatRoundStyleE2EfEENS1_15EpilogueDefaultEEEEEvvEEEEvNT_6ParamsE,"ax",@progbits
	.align	128
.text._ZN7cutlass13device_kernelINS_4gemm6kernel13GemmUniversalIN4cute5tupleIJiiiiEEENS1_10collective13CollectiveMmaINS1_34MainloopSm90TmaGmmaWarpSpecializedILi3ENS5_IJNS4_1CILi2EEESB_NSA_ILi1EEEEEENS1_35KernelTmaWarpSpecializedCooperativeEEENS5_IJNSA_ILi256EEESG_NSA_ILi32EEEEEEfNS5_IJlSC_lEEEfSJ_NS4_8TiledMMAINS4_8MMA_AtomIJNS4_4SM904GMMA30MMA_64x256x8_F32TF32TF32_SS_TNILNSN_7ScaleInE1ELSP_1EEEEEENS4_6LayoutINS5_IJSB_SC_SC_EEENS5_IJSC_NSA_ILi0EEESU_EEEEENS5_IJNS4_10UnderscoreESX_SX_EEEEENS4_23SM90_TMA_LOAD_MULTICASTENS4_14ComposedLayoutINS4_7SwizzleILi3ELi4ELi3EEENS4_18smem_ptr_flag_bitsILi32EEENSS_INS5_IJNSA_ILi8EEESH_EEENS5_IJSH_SC_EEEEEEEvNS4_8identityES10_S1A_vS1B_EENS_8epilogue10collective6detail29Sm90TmaWarpSpecializedAdapterINS1E_15DefaultEpilogueIfSJ_SJ_NS1D_6thread17LinearCombinationIfLi1EffLNS1I_9ScaleType4KindE0ELNS_15FloatRoundStyleE2EfEENS1_15EpilogueDefaultEEEEEvvEEEEvNT_6ParamsE:
        .type           _ZN7cutlass13device_kernelINS_4gemm6kernel13GemmUniversalIN4cute5tupleIJiiiiEEENS1_10collective13CollectiveMmaINS1_34MainloopSm90TmaGmmaWarpSpecializedILi3ENS5_IJNS4_1CILi2EEESB_NSA_ILi1EEEEEENS1_35KernelTmaWarpSpecializedCooperativeEEENS5_IJNSA_ILi256EEESG_NSA_ILi32EEEEEEfNS5_IJlSC_lEEEfSJ_NS4_8TiledMMAINS4_8MMA_AtomIJNS4_4SM904GMMA30MMA_64x256x8_F32TF32TF32_SS_TNILNSN_7ScaleInE1ELSP_1EEEEEENS4_6LayoutINS5_IJSB_SC_SC_EEENS5_IJSC_NSA_ILi0EEESU_EEEEENS5_IJNS4_10UnderscoreESX_SX_EEEEENS4_23SM90_TMA_LOAD_MULTICASTENS4_14ComposedLayoutINS4_7SwizzleILi3ELi4ELi3EEENS4_18smem_ptr_flag_bitsILi32EEENSS_INS5_IJNSA_ILi8EEESH_EEENS5_IJSH_SC_EEEEEEEvNS4_8identityES10_S1A_vS1B_EENS_8epilogue10collective6detail29Sm90TmaWarpSpecializedAdapterINS1E_15DefaultEpilogueIfSJ_SJ_NS1D_6thread17LinearCombinationIfLi1EffLNS1I_9ScaleType4KindE0ELNS_15FloatRoundStyleE2EfEENS1_15EpilogueDefaultEEEEEvvEEEEvNT_6ParamsE,@function
        .size           _ZN7cutlass13device_kernelINS_4gemm6kernel13GemmUniversalIN4cute5tupleIJiiiiEEENS1_10collective13CollectiveMmaINS1_34MainloopSm90TmaGmmaWarpSpecializedILi3ENS5_IJNS4_1CILi2EEESB_NSA_ILi1EEEEEENS1_35KernelTmaWarpSpecializedCooperativeEEENS5_IJNSA_ILi256EEESG_NSA_ILi32EEEEEEfNS5_IJlSC_lEEEfSJ_NS4_8TiledMMAINS4_8MMA_AtomIJNS4_4SM904GMMA30MMA_64x256x8_F32TF32TF32_SS_TNILNSN_7ScaleInE1ELSP_1EEEEEENS4_6LayoutINS5_IJSB_SC_SC_EEENS5_IJSC_NSA_ILi0EEESU_EEEEENS5_IJNS4_10UnderscoreESX_SX_EEEEENS4_23SM90_TMA_LOAD_MULTICASTENS4_14ComposedLayoutINS4_7SwizzleILi3ELi4ELi3EEENS4_18smem_ptr_flag_bitsILi32EEENSS_INS5_IJNSA_ILi8EEESH_EEENS5_IJSH_SC_EEEEEEEvNS4_8identityES10_S1A_vS1B_EENS_8epilogue10collective6detail29Sm90TmaWarpSpecializedAdapterINS1E_15DefaultEpilogueIfSJ_SJ_NS1D_6thread17LinearCombinationIfLi1EffLNS1I_9ScaleType4KindE0ELNS_15FloatRoundStyleE2EfEENS1_15EpilogueDefaultEEEEEvvEEEEvNT_6ParamsE,(.L_x_579 - _ZN7cutlass13device_kernelINS_4gemm6kernel13GemmUniversalIN4cute5tupleIJiiiiEEENS1_10collective13CollectiveMmaINS1_34MainloopSm90TmaGmmaWarpSpecializedILi3ENS5_IJNS4_1CILi2EEESB_NSA_ILi1EEEEEENS1_35KernelTmaWarpSpecializedCooperativeEEENS5_IJNSA_ILi256EEESG_NSA_ILi32EEEEEEfNS5_IJlSC_lEEEfSJ_NS4_8TiledMMAINS4_8MMA_AtomIJNS4_4SM904GMMA30MMA_64x256x8_F32TF32TF32_SS_TNILNSN_7ScaleInE1ELSP_1EEEEEENS4_6LayoutINS5_IJSB_SC_SC_EEENS5_IJSC_NSA_ILi0EEESU_EEEEENS5_IJNS4_10UnderscoreESX_SX_EEEEENS4_23SM90_TMA_LOAD_MULTICASTENS4_14ComposedLayoutINS4_7SwizzleILi3ELi4ELi3EEENS4_18smem_ptr_flag_bitsILi32EEENSS_INS5_IJNSA_ILi8EEESH_EEENS5_IJSH_SC_EEEEEEEvNS4_8identityES10_S1A_vS1B_EENS_8epilogue10collective6detail29Sm90TmaWarpSpecializedAdapterINS1E_15DefaultEpilogueIfSJ_SJ_NS1D_6thread17LinearCombinationIfLi1EffLNS1I_9ScaleType4KindE0ELNS_15FloatRoundStyleE2EfEENS1_15EpilogueDefaultEEEEEvvEEEEvNT_6ParamsE)
        .other          _ZN7cutlass13device_kernelINS_4gemm6kernel13GemmUniversalIN4cute5tupleIJiiiiEEENS1_10collective13CollectiveMmaINS1_34MainloopSm90TmaGmmaWarpSpecializedILi3ENS5_IJNS4_1CILi2EEESB_NSA_ILi1EEEEEENS1_35KernelTmaWarpSpecializedCooperativeEEENS5_IJNSA_ILi256EEESG_NSA_ILi32EEEEEEfNS5_IJlSC_lEEEfSJ_NS4_8TiledMMAINS4_8MMA_AtomIJNS4_4SM904GMMA30MMA_64x256x8_F32TF32TF32_SS_TNILNSN_7ScaleInE1ELSP_1EEEEEENS4_6LayoutINS5_IJSB_SC_SC_EEENS5_IJSC_NSA_ILi0EEESU_EEEEENS5_IJNS4_10UnderscoreESX_SX_EEEEENS4_23SM90_TMA_LOAD_MULTICASTENS4_14ComposedLayoutINS4_7SwizzleILi3ELi4ELi3EEENS4_18smem_ptr_flag_bitsILi32EEENSS_INS5_IJNSA_ILi8EEESH_EEENS5_IJSH_SC_EEEEEEEvNS4_8identityES10_S1A_vS1B_EENS_8epilogue10collective6detail29Sm90TmaWarpSpecializedAdapterINS1E_15DefaultEpilogueIfSJ_SJ_NS1D_6thread17LinearCombinationIfLi1EffLNS1I_9ScaleType4KindE0ELNS_15FloatRoundStyleE2EfEENS1_15EpilogueDefaultEEEEEvvEEEEvNT_6ParamsE,@"STO_CUDA_ENTRY STV_DEFAULT"
_ZN7cutlass13device_kernelINS_4gemm6kernel13GemmUniversalIN4cute5tupleIJiiiiEEENS1_10collective13CollectiveMmaINS1_34MainloopSm90TmaGmmaWarpSpecializedILi3ENS5_IJNS4_1CILi2EEESB_NSA_ILi1EEEEEENS1_35KernelTmaWarpSpecializedCooperativeEEENS5_IJNSA_ILi256EEESG_NSA_ILi32EEEEEEfNS5_IJlSC_lEEEfSJ_NS4_8TiledMMAINS4_8MMA_AtomIJNS4_4SM904GMMA30MMA_64x256x8_F32TF32TF32_SS_TNILNSN_7ScaleInE1ELSP_1EEEEEENS4_6LayoutINS5_IJSB_SC_SC_EEENS5_IJSC_NSA_ILi0EEESU_EEEEENS5_IJNS4_10UnderscoreESX_SX_EEEEENS4_23SM90_TMA_LOAD_MULTICASTENS4_14ComposedLayoutINS4_7SwizzleILi3ELi4ELi3EEENS4_18smem_ptr_flag_bitsILi32EEENSS_INS5_IJNSA_ILi8EEESH_EEENS5_IJSH_SC_EEEEEEEvNS4_8identityES10_S1A_vS1B_EENS_8epilogue10collective6detail29Sm90TmaWarpSpecializedAdapterINS1E_15DefaultEpilogueIfSJ_SJ_NS1D_6thread17LinearCombinationIfLi1EffLNS1I_9ScaleType4KindE0ELNS_15FloatRoundStyleE2EfEENS1_15EpilogueDefaultEEEEEvvEEEEvNT_6ParamsE:
[----:B------:R-:W0:Y:S02]  /*0000*/  LDC R1, c[0x0][0x28] ;  /* 0x00000a00ff017b82 */ /* 0x000e240000000800 */
[----:B0-----:R-:W-:Y:S01]  /*0010*/  IADD3 R1, R1, -0x788, RZ ;  /* 0xfffff87801017810 */ /* 0x001fe20007ffe0ff */
[----:B------:R-:W0:Y:S01]  /*0020*/  S2R R4, SR_TID.X ;  /* 0x0000000000047919 */ /* 0x000e220000002100 */
[----:B------:R-:W-:Y:S01]  /*0030*/  ELECT P0, URZ, PT ;  /* 0x00000000003f782f */ /* 0x000fe20003800000 */
[----:B------:R-:W-:Y:S01]  /*0040*/  BSSY B0, `(.L_x_0) ;  /* 0x0000015000007945 */ /* 0x000fe20003800000 */
[--C-:B0-----:R-:W-:Y:S02]  /*0050*/  SHF.R.U32.HI R0, RZ, 0x5, R4.reuse ;  /* 0x00000005ff007819 */ /* 0x101fe40000011604 */
[----:B------:R-:W-:-:S03]  /*0060*/  SHF.R.U32.HI R2, RZ, 0x7, R4 ;  /* 0x00000007ff027819 */ /* 0x000fc60000011604 */
[----:B------:R-:W0:Y:S04]  /*0070*/  SHFL.IDX PT, R3, R0, RZ, 0x1f ;  /* 0x00001fff00037589 */ /* 0x000e2800000e0000 */
[----:B------:R-:W1:Y:S01]  /*0080*/  SHFL.IDX PT, R2, R2, RZ, 0x1f ;  /* 0x00001fff02027589 */ /* 0x000e6200000e0000 */
[----:B0-----:R-:W-:Y:S02]  /*0090*/  R2UR UR9, R3 ;  /* 0x00000000030972ca */ /* 0x001fe400000e0000 */
[----:B-1----:R-:W-:-:S11]  /*00a0*/  R2UR UR5, R2 ;  /* 0x00000000020572ca */ /* 0x002fd600000e0000 */
[----:B------:R-:W-:Y:S02]  /*00b0*/  USHF.R.S32.HI UR4, URZ, 0x1f, UR9 ;  /* 0x0000001f3f047899 */ /* 0x000fe40008011409 */
[----:B------:R-:W-:Y:S02]  /*00c0*/  ISETP.NE.OR P0, PT, RZ, UR9, !P0 ;  /* 0x00000009ff007c0c */ /* 0x000fe4000c705670 */
[----:B------:R-:W-:-:S04]  /*00d0*/  ULEA.HI UR4, UR4, UR9, URZ, 0x2 ;  /* 0x0000000904047291 */ /* 0x000fc8000f8f103f */
[----:B------:R-:W-:-:S04]  /*00e0*/  ULOP3.LUT UR4, UR4, 0xfffffffc, URZ, 0xc0, !UPT ;  /* 0xfffffffc04047892 */ /* 0x000fc8000f8ec03f */
[----:B------:R-:W-:-:S03]  /*00f0*/  UIADD3 UR9, UR9, -UR4, URZ ;  /* 0x8000000409097290 */ /* 0x000fc6000fffe03f */
[----:B------:R-:W-:Y:S09]  /*0100*/  @P0 BRA `(.L_x_1) ;  /* 0x0000000000200947 */ /* 0x000ff20003800000 */
[----:B------:R-:W-:Y:S02]  /*0110*/  ULDC.64 UR6, c[0x0][0x198] ;  /* 0x0000660000067ab9 */ /* 0x000fe40000000a00 */
[----:B------:R-:W-:Y:S02]  /*0120*/  UIADD3 UR10, UP0, UR6, 0xf0, URZ ;  /* 0x000000f0060a7890 */ /* 0x000fe4000ff1e03f */
[----:B------:R-:W-:Y:S02]  /*0130*/  UIADD3 UR6, UP1, UR6, 0x1f0, URZ ;  /* 0x000001f006067890 */ /* 0x000fe4000ff3e03f */
[----:B------:R-:W-:Y:S02]  /*0140*/  UIADD3.X UR11, URZ, UR7, URZ, UP0, !UPT ;  /* 0x000000073f0b7290 */ /* 0x000fe400087fe43f */
[----:B------:R-:W-:-:S07]  /*0150*/  UIADD3.X UR7, URZ, UR7, URZ, UP1, !UPT ;  /* 0x000000073f077290 */ /* 0x000fce0008ffe43f */
[----:B------:R0:W-:Y:S02]  /*0160*/  UTMACCTL.PF [UR10] ;  /* 0x000000000a0079b9 */ /* 0x0001e40008040000 */
[----:B------:R0:W-:Y:S02]  /*0170*/  UTMACCTL.PF [UR6] ;  /* 0x00000000060079b9 */ /* 0x0001e40008040000 */
[----:B0-----:R-:W-:Y:S01]  /*0180*/  NOP ;  /* 0x0000000000007918 */ /* 0x001fe20000000000 */
.L_x_1:
[----:B------:R-:W-:Y:S05]  /*0190*/  BSYNC B0 ;  /* 0x0000000000007941 */ /* 0x000fea0003800000 */
.L_x_0:
[----:B------:R-:W0:Y:S01]  /*01a0*/  SHFL.IDX PT, R2, R0, RZ, 0x1f ;  /* 0x00001fff00027589 */ /* 0x000e2200000e0000 */
[----:B------:R-:W-:Y:S01]  /*01b0*/  UISETP.NE.AND UP0, UPT, UR9, 0x3, UPT ;  /* 0x000000030900788c */ /* 0x000fe2000bf05270 */
[----:B------:R-:W-:Y:S01]  /*01c0*/  ISETP.NE.AND P1, PT, RZ, UR5, PT ;  /* 0x00000005ff007c0c */ /* 0x000fe2000bf25270 */
[----:B------:R-:W-:Y:S02]  /*01d0*/  UIADD3 UR16, UR5, -0x1, URZ ;  /* 0xffffffff05107890 */ /* 0x000fe4000fffe03f */
[----:B------:R-:W-:Y:S02]  /*01e0*/  UISETP.EQ.OR UP0, UPT, UR9, URZ, !UP0 ;  /* 0x0000003f0900728c */ /* 0x000fe4000c702670 */
[----:B------:R-:W-:Y:S02]  /*01f0*/  UISETP.GE.U32.AND UP1, UPT, UR16, 0x2, UPT ;  /* 0x000000021000788c */ /* 0x000fe4000bf26070 */
[----:B------:R-:W-:-:S04]  /*0200*/  UISETP.EQ.AND UP0, UPT, UR5, URZ, UP0 ;  /* 0x0000003f0500728c */ /* 0x000fc80008702270 */
[----:B------:R-:W-:-:S04]  /*0210*/  USEL UR40, URZ, 0x1, !UP0 ;  /* 0x000000013f287887 */ /* 0x000fc8000c000000 */
[----:B------:R-:W-:Y:S01]  /*0220*/  USEL UR40, UR40, 0x2, UP1 ;  /* 0x0000000228287887 */ /* 0x000fe20008800000 */
[----:B0-----:R-:W-:-:S13]  /*0230*/  ISETP.NE.AND P0, PT, R2, RZ, PT ;  /* 0x000000ff0200720c */ /* 0x001fda0003f05270 */
[----:B------:R-:W-:Y:S05]  /*0240*/  @P0 BRA `(.L_x_2) ;  /* 0x0000000000500947 */ /* 0x000fea0003800000 */
[----:B------:R-:W0:Y:S01]  /*0250*/  S2UR UR8, SR_CgaCtaId ;  /* 0x00000000000879c3 */ /* 0x000e220000008800 */
[----:B------:R-:W-:Y:S01]  /*0260*/  UMOV UR4, 0x400 ;  /* 0x0000040000047882 */ /* 0x000fe20000000000 */
[----:B------:R-:W-:Y:S01]  /*0270*/  UMOV UR5, 0x1 ;  /* 0x0000000100057882 */ /* 0x000fe20000000000 */
[----:B------:R-:W-:Y:S01]  /*0280*/  UMOV UR6, 0x6 ;  /* 0x0000000600067882 */ /* 0x000fe20000000000 */
[----:B------:R-:W-:Y:S01]  /*0290*/  ELECT P0, URZ, PT ;  /* 0x00000000003f782f */ /* 0x000fe20003800000 */
[----:B------:R-:W-:-:S04]  /*02a0*/  UIADD3 UR6, -UR6, 0x100000, URZ ;  /* 0x0010000006067890 */ /* 0x000fc8000fffe13f */
[----:B------:R-:W-:Y:S02]  /*02b0*/  USHF.L.U32 UR7, UR6, 0xb, URZ ;  /* 0x0000000b06077899 */ /* 0x000fe4000800063f */
[----:B------:R-:W-:Y:S02]  /*02c0*/  USHF.L.U32 UR6, UR6, 0x1, URZ ;  /* 0x0000000106067899 */ /* 0x000fe4000800063f */
[----:B0-----:R-:W-:Y:S02]  /*02d0*/  ULEA UR8, UR8, UR4, 0x18 ;  /* 0x0000000408087291 */ /* 0x001fe4000f8ec03f */
[----:B------:R-:W-:-:S04]  /*02e0*/  UIADD3 UR4, -UR5, 0x100000, URZ ;  /* 0x0010000005047890 */ /* 0x000fc8000fffe13f */
[----:B------:R-:W-:Y:S02]  /*02f0*/  USHF.L.U32 UR5, UR4, 0xb, URZ ;  /* 0x0000000b04057899 */ /* 0x000fe4000800063f */
[----:B------:R-:W-:Y:S01]  /*0300*/  USHF.L.U32 UR4, UR4, 0x1, URZ ;  /* 0x0000000104047899 */ /* 0x000fe2000800063f */
[----:B------:R-:W0:Y:S11]  /*0310*/  FENCE.VIEW.ASYNC.S ;  /* 0x00000000000073c6 */ /* 0x000e360000000000 */
[----:B0-----:R0:W1:Y:S01]  /*0320*/  SYNCS.EXCH.64 URZ, [UR8], UR4 ;  /* 0x00000004083f75b2 */ /* 0x0010620008000100 */
[----:B------:R0:W2:Y:S01]  /*0330*/  SYNCS.EXCH.64 URZ, [UR8+0x18], UR6 ;  /* 0x00001806083f75b2 */ /* 0x0000a20008000100 */
[----:B------:R0:W3:Y:S01]  /*0340*/  SYNCS.EXCH.64 URZ, [UR8+0x8], UR4 ;  /* 0x00000804083f75b2 */ /* 0x0000e20008000100 */
[----:B------:R0:W4:Y:S01]  /*0350*/  SYNCS.EXCH.64 URZ, [UR8+0x20], UR6 ;  /* 0x00002006083f75b2 */ /* 0x0001220008000100 */
[----:B------:R0:W0:Y:S01]  /*0360*/  SYNCS.EXCH.64 URZ, [UR8+0x10], UR4 ;  /* 0x00001004083f75b2 */ /* 0x0000220008000100 */
[----:B------:R0:W0:Y:S01]  /*0370*/  SYNCS.EXCH.64 URZ, [UR8+0x28], UR6 ;  /* 0x00002806083f75b2 */ /* 0x0000220008000100 */
[----:B------:R-:W-:Y:S01]  /*0380*/  NOP ;  /* 0x0000000000007918 */ /* 0x000fe20000000000 */
.L_x_2:
[----:B------:R-:W5:Y:S01]  /*0390*/  S2UR UR13, SR_CTAID.X ;  /* 0x00000000000d79c3 */ /* 0x000f620000002500 */
[----:B------:R-:W-:Y:S01]  /*03a0*/  SHF.R.S32.HI R3, RZ, 0x1f, R4 ;  /* 0x0000001fff037819 */ /* 0x000fe20000011404 */
[----:B------:R5:W1:Y:S01]  /*03b0*/  SHFL.IDX PT, R6, R0, RZ, 0x1f ;  /* 0x00001fff00067589 */ /* 0x000a6200000e0000 */
[----:B0-----:R-:W-:Y:S01]  /*03c0*/  ULDC UR4, c[0x0][0x150] ;  /* 0x0000540000047ab9 */ /* 0x001fe20000000800 */
[----:B------:R-:W-:Y:S02]  /*03d0*/  ELECT P0, URZ, PT ;  /* 0x00000000003f782f */ /* 0x000fe40003800000 */
[----:B------:R-:W-:Y:S01]  /*03e0*/  LEA.HI R3, R3, R4, RZ, 0x7 ;  /* 0x0000000403037211 */ /* 0x000fe200078f38ff */
[----:B------:R-:W-:Y:S01]  /*03f0*/  ULDC UR5, c[0x0][0x154] ;  /* 0x0000550000057ab9 */ /* 0x000fe20000000800 */
[----:B------:R-:W-:Y:S01]  /*0400*/  SHF.R.S32.HI R7, RZ, 0x1f, R2 ;  /* 0x0000001fff077819 */ /* 0x000fe20000011402 */
[----:B------:R-:W0:Y:S01]  /*0410*/  S2UR UR10, SR_CTAID.Y ;  /* 0x00000000000a79c3 */ /* 0x000e220000002600 */
[----:B------:R-:W-:Y:S01]  /*0420*/  LOP3.LUT R3, R3, 0xffffff80, RZ, 0xc0, !PT ;  /* 0xffffff8003037812 */ /* 0x000fe200078ec0ff */
[----:B------:R-:W-:Y:S01]  /*0430*/  ULDC UR8, c[0x0][0x144] ;  /* 0x0000510000087ab9 */ /* 0x000fe20000000800 */
[----:B------:R-:W-:Y:S01]  /*0440*/  LEA.HI R7, R7, R2, RZ, 0x2 ;  /* 0x0000000207077211 */ /* 0x000fe200078f10ff */
[----:B------:R-:W-:Y:S01]  /*0450*/  NOP ;  /* 0x0000000000007918 */ /* 0x000fe20000000000 */
[----:B------:R-:W-:Y:S01]  /*0460*/  NOP ;  /* 0x0000000000007918 */ /* 0x000fe20000000000 */
[----:B------:R-:W-:Y:S01]  /*0470*/  IMAD.IADD R3, R4, 0x1, -R3 ;  /* 0x0000000104037824 */ /* 0x000fe200078e0a03 */
[----:B------:R-:W-:Y:S01]  /*0480*/  LOP3.LUT R7, R7, 0x3ffffffc, RZ, 0xc0, !PT ;  /* 0x3ffffffc07077812 */ /* 0x000fe200078ec0ff */
[----:B------:R-:W-:Y:S01]  /*0490*/  ULDC UR11, c[0x0][0x148] ;  /* 0x00005200000b7ab9 */ /* 0x000fe20000000800 */
[----:B------:R-:W-:-:S02]  /*04a0*/  IMAD.MOV.U32 R17, RZ, RZ, 0x1 ;  /* 0x00000001ff117424 */ /* 0x000fc400078e00ff */
[----:B------:R-:W-:Y:S01]  /*04b0*/  SHF.R.S32.HI R4, RZ, 0x1f, R3 ;  /* 0x0000001fff047819 */ /* 0x000fe20000011403 */
[----:B------:R-:W-:-:S03]  /*04c0*/  IMAD.IADD R2, R2, 0x1, -R7 ;  /* 0x0000000102027824 */ /* 0x000fc600078e0a07 */
[----:B------:R-:W-:Y:S02]  /*04d0*/  LEA.HI R4, R4, R3, RZ, 0x3 ;  /* 0x0000000304047211 */ /* 0x000fe400078f18ff */
[----:B-----5:R-:W-:Y:S02]  /*04e0*/  I2FP.F32.U32 R5, UR13 ;  /* 0x0000000d00057c45 */ /* 0x020fe40008201000 */
[--C-:B------:R-:W-:Y:S02]  /*04f0*/  SHF.R.S32.HI R0, RZ, 0x3, R4.reuse ;  /* 0x00000003ff007819 */ /* 0x100fe40000011404 */
[----:B-1----:R-:W-:Y:S01]  /*0500*/  ISETP.NE.OR P0, PT, R6, RZ, !P0 ;  /* 0x000000ff0600720c */ /* 0x002fe20004705670 */
[----:B------:R-:W-:Y:S01]  /*0510*/  FMUL R8, R5, UR4 ;  /* 0x0000000405087c20 */ /* 0x000fe20008400000 */
[----:B------:R-:W-:-:S04]  /*0520*/  SHF.R.S32.HI R5, RZ, 0x1f, R4 ;  /* 0x0000001fff057819 */ /* 0x000fc80000011404 */
[----:B------:R-:W-:Y:S01]  /*0530*/  LEA.HI R5, R5, R0, RZ, 0x2 ;  /* 0x0000000005057211 */ /* 0x000fe200078f10ff */
[----:B------:R-:W1:Y:S03]  /*0540*/  F2I.U32.TRUNC.NTZ R8, R8 ;  /* 0x0000000800087305 */ /* 0x000e66000020f000 */
[----:B------:R-:W-:-:S03]  /*0550*/  LOP3.LUT R5, R5, 0xfffffffc, RZ, 0xc0, !PT ;  /* 0xfffffffc05057812 */ /* 0x000fc600078ec0ff */
[----:B------:R-:W-:Y:S01]  /*0560*/  VOTEU.ALL UP0, P0 ;  /* 0x00000000003f7886 */ /* 0x000fe20000000000 */
[----:B------:R-:W-:Y:S01]  /*0570*/  IADD3 R5, R0, -R5, RZ ;  /* 0x8000000500057210 */ /* 0x000fe20007ffe0ff */
[----:B------:R-:W-:Y:S01]  /*0580*/  VOTEU.ALL UP1, P0 ;  /* 0x00000000003f7886 */ /* 0x000fe20000020000 */
[----:B0-----:R-:W-:Y:S02]  /*0590*/  I2FP.F32.U32 R0, UR10 ;  /* 0x0000000a00007c45 */ /* 0x001fe40008201000 */
[----:B------:R-:W0:Y:S01]  /*05a0*/  @!UP0 S2UR UR7, SR_CgaCtaId ;  /* 0x00000000000789c3 */ /* 0x000e220000008800 */
[----:B------:R-:W-:Y:S01]  /*05b0*/  LEA R2, R2, R5, 0x2 ;  /* 0x0000000502027211 */ /* 0x000fe200078e10ff */
[----:B------:R-:W-:Y:S01]  /*05c0*/  @!UP0 UMOV UR6, 0x400 ;  /* 0x0000040000068882 */ /* 0x000fe20000000000 */
[----:B------:R-:W-:Y:S01]  /*05d0*/  FMUL R4, R0, UR5 ;  /* 0x0000000500047c20 */ /* 0x000fe20008400000 */
[----:B-1----:R-:W-:Y:S02]  /*05e0*/  R2UR UR4, R8 ;  /* 0x00000000080472ca */ /* 0x002fe400000e0000 */
[----:B------:R-:W-:-:S03]  /*05f0*/  LEA.HI R0, R2, R2, RZ, 0x1 ;  /* 0x0000000202007211 */ /* 0x000fc600078f08ff */
[----:B------:R-:W1:Y:S01]  /*0600*/  F2I.U32.TRUNC.NTZ R4, R4 ;  /* 0x0000000400047305 */ /* 0x000e62000020f000 */
[----:B------:R-:W-:-:S05]  /*0610*/  LOP3.LUT R5, R0, 0xfffffffe, RZ, 0xc0, !PT ;  /* 0xfffffffe00057812 */ /* 0x000fca00078ec0ff */
[----:B------:R-:W-:Y:S02]  /*0620*/  IMAD.IADD R5, R2, 0x1, -R5 ;  /* 0x0000000102057824 */ /* 0x000fe400078e0a05 */
[----:B------:R-:W-:-:S04]  /*0630*/  UIADD3 UR4, -UR4, URZ, URZ ;  /* 0x0000003f04047290 */ /* 0x000fc8000fffe13f */
[----:B------:R-:W-:Y:S01]  /*0640*/  UIMAD UR8, UR8, UR4, UR13 ;  /* 0x00000004080872a4 */ /* 0x000fe2000f8e020d */
[----:B-1----:R-:W-:Y:S02]  /*0650*/  R2UR UR12, R4 ;  /* 0x00000000040c72ca */ /* 0x002fe400000e0000 */
[----:B------:R-:W-:Y:S01]  /*0660*/  UMOV UR4, 0x20 ;  /* 0x0000002000047882 */ /* 0x000fe20000000000 */
[----:B------:R-:W1:Y:S02]  /*0670*/  LDC R4, c[0x0][0x140] ;  /* 0x00005000ff047b82 */ /* 0x000e640000000800 */
[----:B------:R-:W-:Y:S01]  /*0680*/  ISETP.NE.AND P3, PT, R5, UR8, PT ;  /* 0x0000000805007c0c */ /* 0x000fe2000bf65270 */
[----:B------:R-:W-:-:S04]  /*0690*/  @!UP0 UIADD3 UR4, -UR4, 0x100000, URZ ;  /* 0x0010000004048890 */ /* 0x000fc8000fffe13f */
[----:B------:R-:W-:Y:S02]  /*06a0*/  @!UP0 USHF.L.U32 UR5, UR4, 0xb, URZ ;  /* 0x0000000b04058899 */ /* 0x000fe4000800063f */
[----:B------:R-:W-:Y:S01]  /*06b0*/  @!UP0 USHF.L.U32 UR4, UR4, 0x1, URZ ;  /* 0x0000000104048899 */ /* 0x000fe2000800063f */
[C---:B------:R-:W-:Y:S01]  /*06c0*/  SHF.L.U32 R5, R2.reuse, 0x2, RZ ;  /* 0x0000000202057819 */ /* 0x040fe200000006ff */
[----:B0-----:R-:W-:Y:S01]  /*06d0*/  @!UP0 ULEA UR6, UR7, UR6, 0x18 ;  /* 0x0000000607068291 */ /* 0x001fe2000f8ec03f */
[----:B------:R-:W-:Y:S02]  /*06e0*/  VOTEU.ALL UP0, P0 ;  /* 0x00000000003f7886 */ /* 0x000fe40000000000 */
[----:B------:R-:W-:Y:S02]  /*06f0*/  LOP3.LUT R152, R2, 0xc, R5, 0x78, !PT ;  /* 0x0000000c02987812 */ /* 0x000fe400078e7805 */
[----:B------:R-:W-:Y:S01]  /*0700*/  LOP3.LUT P0, RZ, R3, 0x7, RZ, 0xc0, !PT ;  /* 0x0000000703ff7812 */ /* 0x000fe2000780c0ff */
[----:B------:R-:W-:-:S03]  /*0710*/  UIADD3 UR12, -UR12, URZ, URZ ;  /* 0x0000003f0c0c7290 */ /* 0x000fc6000fffe13f */
[C---:B------:R-:W-:Y:S02]  /*0720*/  ISETP.LT.U32.AND P0, PT, R152.reuse, 0x4, !P0 ;  /* 0x000000049800780c */ /* 0x040fe40004701070 */
[----:B------:R-:W-:Y:S01]  /*0730*/  @P3 LEA.HI R0, R152, R152, RZ, 0x1 ;  /* 0x0000009898003211 */ /* 0x000fe200078f08ff */
[----:B------:R-:W0:Y:S02]  /*0740*/  FENCE.VIEW.ASYNC.S ;  /* 0x00000000000073c6 */ /* 0x000e240000000000 */
[----:B0-----:R-:W0:Y:S01]  /*0750*/  @!UP0 SYNCS.EXCH.64 URZ, [UR6+0x40], UR4 ;  /* 0x00004004063f85b2 */ /* 0x001e220008000100 */
[----:B------:R-:W-:Y:S02]  /*0760*/  @P3 SHF.R.S32.HI R0, RZ, 0x1, R0 ;  /* 0x00000001ff003819 */ /* 0x000fe40000011400 */
[----:B-1----:R-:W-:Y:S01]  /*0770*/  ISETP.EQ.U32.AND P2, PT, R4, 0x1, PT ;  /* 0x000000010400780c */ /* 0x002fe20003f42070 */
[----:B------:R1:W0:Y:S01]  /*0780*/  @!UP1 SYNCS.EXCH.64 URZ, [UR6+0x48], UR4 ;  /* 0x00004804063f95b2 */ /* 0x0002220008000100 */
[----:B------:R-:W-:Y:S01]  /*0790*/  NOP ;  /* 0x0000000000007918 */ /* 0x000fe20000000000 */
[----:B-1----:R-:W-:-:S06]  /*07a0*/  UIMAD UR4, UR11, UR12, UR10 ;  /* 0x0000000c0b0472a4 */ /* 0x002fcc000f8e020a */
[----:B------:R-:W-:Y:S02]  /*07b0*/  @P3 ISETP.NE.AND P4, PT, R0, UR4, PT ;  /* 0x0000000400003c0c */ /* 0x000fe4000bf85270 */
[----:B------:R-:W-:Y:S02]  /*07c0*/  SEL R0, RZ, 0x1, !P0 ;  /* 0x00000001ff007807 */ /* 0x000fe40004000000 */
[----:B------:R-:W-:-:S04]  /*07d0*/  @P3 SEL R17, RZ, 0x1, P4 ;  /* 0x00000001ff113807 */ /* 0x000fc80002000000 */
[----:B------:R-:W-:Y:S01]  /*07e0*/  LOP3.LUT R17, R17, R0, RZ, 0xc0, !PT ;  /* 0x0000000011117212 */ /* 0x000fe200078ec0ff */
[----:B------:R-:W-:Y:S06]  /*07f0*/  @!P2 BRA `(.L_x_3) ;  /* 0x000000000008a947 */ /* 0x000fec0003800000 */
[----:B0-234-:R-:W-:Y:S01]  /*0800*/  UCGABAR_ARV ;  /* 0x00000000000079c7 */ /* 0x01dfe20008000000 */
[----:B------:R-:W-:Y:S05]  /*0810*/  BRA `(.L_x_4) ;  /* 0x0000000000047947 */ /* 0x000fea0003800000 */
.L_x_3:
[----:B0-234-:R-:W-:Y:S01]  /*0820*/  NOP ;  /* 0x0000000000007918 */ /* 0x01dfe20000000000 */
.L_x_4:
[----:B------:R-:W-:Y:S01]  /*0830*/  ULDC UR4, c[0x0][0x65c] ;  /* 0x0001970000047ab9 */ /* 0x000fe20000000800 */
[----:B------:R-:W-:Y:S01]  /*0840*/  UMOV UR5, URZ ;  /* 0x0000003f00057c82 */ /* 0x000fe20008000000 */
[----:B------:R-:W-:-:S03]  /*0850*/  UISETP.NE.AND UP0, UPT, UR4, 0x1, UPT ;  /* 0x000000010400788c */ /* 0x000fc6000bf05270 */
[----:B------:R-:W-:Y:S01]  /*0860*/  UMOV UR4, UR13 ;  /* 0x0000000d00047c82 */ /* 0x000fe20008000000 */
[----:B------:R-:W-:Y:S02]  /*0870*/  UP2UR UR45, UPR, URZ, 0x1 ;  /* 0x000000013f2d7883 */ /* 0x000fe40008000000 */
[----:B------:R-:W-:Y:S02]  /*0880*/  PLOP3.LUT P0, PT, PT, PT, UP0, 0x80, 0x0 ;  /* 0x000000000000781c */ /* 0x000fe40003f0f008 */
[----:B------:R-:W-:Y:S02]  /*0890*/  PLOP3.LUT P3, PT, PT, PT, UP0, 0x80, 0x0 ;  /* 0x000000000000781c */ /* 0x000fe40003f6f008 */
[----:B------:R-:W-:Y:S01]  /*08a0*/  PLOP3.LUT P5, PT, PT, PT, UP0, 0x80, 0x0 ;  /* 0x000000000000781c */ /* 0x000fe20003faf008 */
[----:B------:R-:W-:Y:S01]  /*08b0*/  @UP0 ULDC UR14, c[0x0][0x10] ;  /* 0x00000400000e0ab9 */ /* 0x000fe20000000800 */
[----:B------:R-:W-:Y:S01]  /*08c0*/  @UP0 UMOV UR6, UR10 ;  /* 0x0000000a00060c82 */ /* 0x000fe20008000000 */
[----:B------:R-:W-:Y:S01]  /*08d0*/  @UP0 UMOV UR7, URZ ;  /* 0x0000003f00070c82 */ /* 0x000fe20008000000 */
[----:B------:R-:W-:Y:S01]  /*08e0*/  PLOP3.LUT P4, PT, PT, PT, UP0, 0x80, 0x0 ;  /* 0x000000000000781c */ /* 0x000fe20003f8f008 */
[----:B------:R-:W-:-:S03]  /*08f0*/  @UP0 UIMAD.WIDE.U32 UR14, UR13, UR14, UR6 ;  /* 0x0000000e0d0e02a5 */ /* 0x000fc6000f8e0006 */
[----:B------:R-:W-:Y:S01]  /*0900*/  @!UP0 ULDC UR7, c[0x0][0xc] ;  /* 0x0000030000078ab9 */ /* 0x000fe20000000800 */
[----:B------:R-:W-:Y:S01]  /*0910*/  @UP0 UMOV UR6, URZ ;  /* 0x0000003f00060c82 */ /* 0x000fe20008000000 */
[----:B------:R-:W-:Y:S01]  /*0920*/  @!UP0 UIMAD.WIDE.U32 UR4, UR10, UR7, UR4 ;  /* 0x000000070a0482a5 */ /* 0x000fe2000f8e0004 */
[----:B------:R-:W-:Y:S01]  /*0930*/  MOV R2, UR14 ;  /* 0x0000000e00027c02 */ /* 0x000fe20008000f00 */
[----:B------:R-:W-:Y:S02]  /*0940*/  @UP0 UIADD3 UR6, UR15, UR6, URZ ;  /* 0x000000060f060290 */ /* 0x000fe4000fffe03f */
[----:B------:R-:W-:Y:S01]  /*0950*/  IMAD.U32 R3, RZ, RZ, UR15 ;  /* 0x0000000fff037e24 */ /* 0x000fe2000f8e00ff */
[----:B------:R-:W-:Y:S01]  /*0960*/  @P0 MOV R7, R2 ;  /* 0x0000000200070202 */ /* 0x000fe20000000f00 */
[----:B------:R-:W-:Y:S01]  /*0970*/  IMAD.U32 R5, RZ, RZ, UR5 ;  /* 0x00000005ff057e24 */ /* 0x000fe2000f8e00ff */
[----:B------:R-:W-:Y:S01]  /*0980*/  MOV R2, UR4 ;  /* 0x0000000400027c02 */ /* 0x000fe20008000f00 */
[----:B------:R-:W-:Y:S01]  /*0990*/  @P3 IMAD.U32 R6, RZ, RZ, UR6 ;  /* 0x00000006ff063e24 */ /* 0x000fe2000f8e00ff */
[----:B------:R-:W-:Y:S01]  /*09a0*/  MOV R4, UR4 ;  /* 0x0000000400047c02 */ /* 0x000fe20008000f00 */
[----:B------:R-:W-:Y:S01]  /*09b0*/  @!P5 IMAD.MOV.U32 R6, RZ, RZ, R5 ;  /* 0x000000ffff06d224 */ /* 0x000fe200078e0005 */
[----:B------:R-:W-:Y:S01]  /*09c0*/  @!P4 MOV R7, R2 ;  /* 0x000000020007c202 */ /* 0x000fe20000000f00 */
[----:B------:R-:W-:-:S03]  /*09d0*/  IMAD.U32 R3, RZ, RZ, UR5 ;  /* 0x00000005ff037e24 */ /* 0x000fc6000f8e00ff */
[----:B------:R0:W-:Y:S04]  /*09e0*/  STL [R1+0x200], R6 ;  /* 0x0002000601007387 */ /* 0x0001e80000100800 */
[----:B------:R0:W-:Y:S01]  /*09f0*/  STL [R1+0x204], R7 ;  /* 0x0002040701007387 */ /* 0x0001e20000100800 */
[----:B------:R-:W-:Y:S05]  /*0a00*/  @!P2 BRA `(.L_x_5) ;  /* 0x00000000000ca947 */ /* 0x000fea0003800000 */
[----:B------:R-:W-:Y:S01]  /*0a10*/  UCGABAR_WAIT ;  /* 0x0000000000007dc7 */ /* 0x000fe20008000000 */
[----:B------:R-:W-:Y:S01]  /*0a20*/  CCTL.IVALL ;  /* 0x00000000ff00798f */ /* 0x000fe20002000000 */
[----:B------:R-:W-:Y:S05]  /*0a30*/  BRA `(.L_x_6) ;  /* 0x0000000000047947 */ /* 0x000fea0003800000 */
.L_x_5:
[----:B------:R-:W-:Y:S06]  /*0a40*/  BAR.SYNC.DEFER_BLOCKING 0x0 ;  /* 0x0000000000007b1d */ /* 0x000fec0000010000 */
.L_x_6:
[----:B------:R-:W-:Y:S05]  /*0a50*/  @!P1 BRA `(.L_x_7) ;  /* 0x0000016400bc9947 */ /* 0x000fea0003800000 */
[----:B------:R-:W-:-:S06]  /*0a60*/  UISETP.GT.U32.AND UP0, UPT, UR16, 0x1, UPT ;  /* 0x000000011000788c */ /* 0x000fcc000bf04070 */
[----:B------:R-:W-:-:S13]  /*0a70*/  PLOP3.LUT P0, PT, PT, PT, UP0, 0x80, 0x0 ;  /* 0x000000000000781c */ /* 0x000fda0003f0f008 */
[----:B------:R-:W-:Y:S05]  /*0a80*/  @P0 EXIT ;  /* 0x000000000000094d */ /* 0x000fea0003800000 */
[----:B------:R-:W-:Y:S01]  /*0a90*/  ULDC.64 UR4, c[0x0][0x650] ;  /* 0x0001940000047ab9 */ /* 0x000fe20000000a00 */
[----:B------:R-:W-:Y:S01]  /*0aa0*/  UMOV UR41, 0xffffffff ;  /* 0xffffffff00297882 */ /* 0x000fe20000000000 */
[----:B------:R-:W-:Y:S01]  /*0ab0*/  ISETP.GE.U32.AND P0, PT, R7, UR4, PT ;  /* 0x0000000407007c0c */ /* 0x000fe2000bf06070 */
[----:B------:R-:W-:Y:S01]  /*0ac0*/  UMOV UR42, 0xffffffff ;  /* 0xffffffff002a7882 */ /* 0x000fe20000000000 */
[----:B------:R-:W-:Y:S01]  /*0ad0*/  UMOV UR43, 0xffffffff ;  /* 0xffffffff002b7882 */ /* 0x000fe20000000000 */
[----:B------:R-:W-:Y:S02]  /*0ae0*/  PRMT R0, RZ, 0x7610, R0 ;  /* 0x00007610ff007816 */ /* 0x000fe40000000000 */
[----:B------:R-:W-:-:S13]  /*0af0*/  ISETP.GE.U32.AND.EX P0, PT, R6, UR5, PT, P0 ;  /* 0x0000000506007c0c */ /* 0x000fda000bf06100 */
[----:B------:R-:W-:Y:S05]  /*0b00*/  @P0 BRA `(.L_x_8) ;  /* 0x0000000400480947 */ /* 0x000fea0003800000 */
[----:B------:R-:W-:Y:S01]  /*0b10*/  ULDC.64 UR16, c[0x0][0x628] ;  /* 0x00018a0000107ab9 */ /* 0x000fe20000000a00 */
[C---:B------:R-:W-:Y:S01]  /*0b20*/  R2UR UR19, R7.reuse ;  /* 0x00000000071372ca */ /* 0x040fe200000e0000 */
[----:B------:R-:W-:Y:S01]  /*0b30*/  ULDC UR18, c[0x0][0x630] ;  /* 0x00018c0000127ab9 */ /* 0x000fe20000000800 */
[----:B------:R-:W-:Y:S02]  /*0b40*/  ISETP.NE.U32.AND P0, PT, RZ, UR16, PT ;  /* 0x00000010ff007c0c */ /* 0x000fe4000bf05070 */
[----:B------:R-:W-:Y:S02]  /*0b50*/  R2UR UR4, R7 ;  /* 0x00000000070472ca */ /* 0x000fe400000e0000 */
[----:B------:R-:W-:Y:S02]  /*0b60*/  ISETP.NE.AND.EX P0, PT, RZ, UR17, PT, P0 ;  /* 0x00000011ff007c0c */ /* 0x000fe4000bf05300 */
[----:B------:R-:W-:-:S11]  /*0b70*/  R2UR UR5, R6 ;  /* 0x00000000060572ca */ /* 0x000fd600000e0000 */
[----:B------:R-:W-:Y:S05]  /*0b80*/  @!P0 BRA `(.L_x_9) ;  /* 0x0000000000308947 */ /* 0x000fea0003800000 */
[----:B------:R-:W-:Y:S01]  /*0b90*/  R2UR UR4, R7 ;  /* 0x00000000070472ca */ /* 0x000fe200000e0000 */
[----:B------:R-:W-:Y:S01]  /*0ba0*/  ULDC UR9, c[0x0][0x634] ;  /* 0x00018d0000097ab9 */ /* 0x000fe20000000800 */
[----:B------:R-:W-:-:S11]  /*0bb0*/  R2UR UR13, R6 ;  /* 0x00000000060d72ca */ /* 0x000fd600000e0000 */
[----:B------:R-:W-:-:S04]  /*0bc0*/  UIADD3 UR9, UP0, UR4, UR9, URZ ;  /* 0x0000000904097290 */ /* 0x000fc8000ff1e03f */
[----:B------:R-:W-:-:S04]  /*0bd0*/  UIADD3.X UR13, URZ, UR13, URZ, UP0, !UPT ;  /* 0x0000000d3f0d7290 */ /* 0x000fc800087fe43f */
[----:B------:R-:W-:-:S04]  /*0be0*/  UIMAD.WIDE.U32 UR4, UR13, UR16, URZ ;  /* 0x000000100d0472a5 */ /* 0x000fc8000f8e003f */
[----:B------:R-:W-:Y:S02]  /*0bf0*/  UIMAD.WIDE.U32 UR6, UP0, UR9, UR17, UR4 ;  /* 0x00000011090672a5 */ /* 0x000fe4000f800004 */
[----:B------:R-:W-:Y:S02]  /*0c00*/  UIMAD.WIDE.U32 UR4, UR9, UR16, URZ ;  /* 0x00000010090472a5 */ /* 0x000fe4000f8e003f */
[----:B------:R-:W-:Y:S02]  /*0c10*/  UIADD3.X UR15, URZ, URZ, URZ, UP0, !UPT ;  /* 0x0000003f3f0f7290 */ /* 0x000fe400087fe43f */
[----:B------:R-:W-:Y:S01]  /*0c20*/  UIADD3 URZ, UP0, UR5, UR6, URZ ;  /* 0x00000006053f7290 */ /* 0x000fe2000ff1e03f */
[----:B------:R-:W-:-:S03]  /*0c30*/  UMOV UR14, UR7 ;  /* 0x00000007000e7c82 */ /* 0x000fc60008000000 */
[----:B------:R-:W-:-:S12]  /*0c40*/  UIMAD.WIDE.U32.X UR4, UR13, UR17, UR14, UP0 ;  /* 0x000000110d0472a5 */ /* 0x000fd800080e040e */
.L_x_9:
[----:B------:R-:W-:Y:S01]  /*0c50*/  USHF.R.U64 UR43, UR4, UR18, UR5 ;  /* 0x00000012042b7299 */ /* 0x000fe20008001205 */
[----:B------:R-:W-:Y:S01]  /*0c60*/  R2UR UR7, R6 ;  /* 0x00000000060772ca */ /* 0x000fe200000e0000 */
[----:B------:R-:W-:Y:S02]  /*0c70*/  USHF.R.U32.HI UR4, URZ, UR18, UR5 ;  /* 0x000000123f047299 */ /* 0x000fe40008011605 */
[----:B------:R-:W-:Y:S01]  /*0c80*/  UIADD3 UR5, UP0, URZ, -UR43, URZ ;  /* 0x8000002b3f057290 */ /* 0x000fe2000ff1e03f */
[----:B------:R-:W-:Y:S01]  /*0c90*/  ULDC.64 UR14, c[0x0][0x620] ;  /* 0x00018800000e7ab9 */ /* 0x000fe20000000a00 */
[----:B------:R-:W-:Y:S02]  /*0ca0*/  UMOV UR6, UR19 ;  /* 0x0000001300067c82 */ /* 0x000fe40008000000 */
[----:B------:R-:W-:Y:S01]  /*0cb0*/  UIADD3.X UR4, URZ, ~UR4, URZ, UP0, !UPT ;  /* 0x800000043f047290 */ /* 0x000fe200087fe43f */
[----:B------:R-:W-:Y:S01]  /*0cc0*/  ULDC UR9, c[0x0][0x618] ;  /* 0x0001860000097ab9 */ /* 0x000fe20000000800 */
[----:B------:R-:W-:-:S02]  /*0cd0*/  UIMAD UR12, UR11, UR12, UR10 ;  /* 0x0000000c0b0c72a4 */ /* 0x000fc4000f8e020a */
[----:B------:R-:W-:Y:S02]  /*0ce0*/  UIMAD UR4, UR4, UR14, URZ ;  /* 0x0000000e040472a4 */ /* 0x000fe4000f8e023f */
[----:B------:R-:W-:Y:S02]  /*0cf0*/  UIMAD.WIDE.U32 UR6, UR5, UR14, UR6 ;  /* 0x0000000e050672a5 */ /* 0x000fe4000f8e0006 */
[----:B------:R-:W-:Y:S01]  /*0d00*/  UIMAD UR4, UR5, UR15, UR4 ;  /* 0x0000000f050472a4 */ /* 0x000fe2000f8e0204 */
[----:B------:R-:W-:Y:S01]  /*0d10*/  ULDC UR10, c[0x0][0x608] ;  /* 0x00018200000a7ab9 */ /* 0x000fe20000000800 */
[----:B------:R-:W-:Y:S02]  /*0d20*/  ULDC UR18, c[0x0][0x658] ;  /* 0x0001960000127ab9 */ /* 0x000fe40000000800 */
[----:B------:R-:W-:Y:S01]  /*0d30*/  UIADD3 UR7, UR7, UR4, URZ ;  /* 0x0000000407077290 */ /* 0x000fe2000fffe03f */
[----:B------:R-:W-:Y:S02]  /*0d40*/  UMOV UR11, 0xffffffff ;  /* 0xffffffff000b7882 */ /* 0x000fe40000000000 */
[----:B------:R-:W-:Y:S01]  /*0d50*/  ULDC.64 UR4, c[0x0][0x640] ;  /* 0x0001900000047ab9 */ /* 0x000fe20000000a00 */
[----:B------:R-:W-:Y:S01]  /*0d60*/  USHF.R.U64 UR16, UR6, UR9, UR7 ;  /* 0x0000000906107299 */ /* 0x000fe20008001207 */
[----:B------:R-:W-:Y:S01]  /*0d70*/  ISETP.NE.U32.AND P0, PT, RZ, UR4, PT ;  /* 0x00000004ff007c0c */ /* 0x000fe2000bf05070 */
[----:B------:R-:W-:-:S02]  /*0d80*/  USHF.R.U32.HI UR7, URZ, UR9, UR7 ;  /* 0x000000093f077299 */ /* 0x000fc40008011607 */
[----:B------:R-:W-:Y:S01]  /*0d90*/  USHF.L.U32 UR6, UR11, UR18, URZ ;  /* 0x000000120b067299 */ /* 0x000fe2000800063f */
[----:B------:R-:W-:Y:S01]  /*0da0*/  ISETP.NE.AND.EX P0, PT, RZ, UR5, PT, P0 ;  /* 0x00000005ff007c0c */ /* 0x000fe2000bf05300 */
[----:B------:R-:W-:Y:S02]  /*0db0*/  USHF.R.U64 UR22, UR16, UR10, UR7 ;  /* 0x0000000a10167299 */ /* 0x000fe40008001207 */
[----:B------:R-:W-:Y:S02]  /*0dc0*/  USHF.R.U32.HI UR7, URZ, UR10, UR7 ;  /* 0x0000000a3f077299 */ /* 0x000fe40008011607 */
[----:B------:R-:W-:Y:S02]  /*0dd0*/  UISETP.NE.AND UP1, UPT, UR45, URZ, UPT ;  /* 0x0000003f2d00728c */ /* 0x000fe4000bf25270 */
[----:B------:R-:W-:Y:S01]  /*0de0*/  USHF.R.U64 UR23, UR22, UR18, UR7 ;  /* 0x0000001216177299 */ /* 0x000fe20008001207 */
[----:B------:R-:W-:Y:S01]  /*0df0*/  ULDC UR17, c[0x0][0x600] ;  /* 0x0001800000117ab9 */ /* 0x000fe20000000800 */
[----:B------:R-:W-:-:S02]  /*0e00*/  ULOP3.LUT UR13, URZ, UR6, URZ, 0x33, !UPT ;  /* 0x000000063f0d7292 */ /* 0x000fc4000f8e333f */
[----:B------:R-:W-:Y:S02]  /*0e10*/  UIADD3 UR15, UR17, -0x1, URZ ;  /* 0xffffffff110f7890 */ /* 0x000fe4000fffe03f */
[----:B------:R-:W-:Y:S02]  /*0e20*/  USEL UR12, UR8, UR12, !UP1 ;  /* 0x0000000c080c7287 */ /* 0x000fe4000c800000 */
[----:B------:R-:W-:Y:S01]  /*0e30*/  USHF.R.U32.HI UR7, URZ, UR18, UR7 ;  /* 0x000000123f077299 */ /* 0x000fe20008011607 */
[----:B------:R-:W-:Y:S01]  /*0e40*/  ULDC UR19, c[0x0][0x648] ;  /* 0x0001920000137ab9 */ /* 0x000fe20000000800 */
[----:B------:R-:W-:Y:S01]  /*0e50*/  ULDC UR20, c[0x0][0x638] ;  /* 0x00018e0000147ab9 */ /* 0x000fe20000000800 */
[----:B------:R-:W-:Y:S01]  /*0e60*/  UMOV UR21, 0x1 ;  /* 0x0000000100157882 */ /* 0x000fe20000000000 */
[----:B------:R-:W-:Y:S01]  /*0e70*/  UMOV UR6, UR23 ;  /* 0x0000001700067c82 */ /* 0x000fe20008000000 */
[----:B------:R-:W-:Y:S07]  /*0e80*/  @!P0 BRA `(.L_x_10) ;  /* 0x0000000000308947 */ /* 0x000fee0003800000 */
[----:B------:R-:W-:Y:S02]  /*0e90*/  ULDC UR10, c[0x0][0x64c] ;  /* 0x00019300000a7ab9 */ /* 0x000fe40000000800 */
        /* <DEDUP_REMOVED lines=8> */
[----:B------:R-:W-:-:S07]  /*0f20*/  UIMAD.WIDE.U32.X UR4, UR14, UR5, UR10, UP0 ;  /* 0x000000050e0472a5 */ /* 0x000fce00080e040a */
[----:B------:R-:W-:Y:S01]  /*0f30*/  UMOV UR6, UR4 ;  /* 0x0000000400067c82 */ /* 0x000fe20008000000 */
[----:B------:R-:W-:-:S05]  /*0f40*/  UMOV UR7, UR5 ;  /* 0x0000000500077c82 */ /* 0x000fca0008000000 */
.L_x_10:
[----:B------:R-:W-:Y:S01]  /*0f50*/  USHF.R.U64 UR5, UR6, UR19, UR7 ;  /* 0x0000001306057299 */ /* 0x000fe20008001207 */
[----:B------:R-:W-:Y:S01]  /*0f60*/  MOV R0, 0x1 ;  /* 0x0000000100007802 */ /* 0x000fe20000000f00 */
[----:B------:R-:W-:Y:S02]  /*0f70*/  USHF.L.U32 UR4, UR21, UR18, URZ ;  /* 0x0000001215047299 */ /* 0x000fe4000800063f */
[----:B------:R-:W-:Y:S02]  /*0f80*/  ULOP3.LUT UR13, UR22, UR13, URZ, 0xc0, !UPT ;  /* 0x0000000d160d7292 */ /* 0x000fe4000f8ec03f */
[----:B------:R-:W-:Y:S02]  /*0f90*/  UIADD3 UR6, -UR5, URZ, URZ ;  /* 0x0000003f05067290 */ /* 0x000fe4000fffe13f */
[----:B------:R-:W-:Y:S02]  /*0fa0*/  UIMAD UR13, UR4, UR5, UR13 ;  /* 0x00000005040d72a4 */ /* 0x000fe4000f8e020d */
[----:B------:R-:W-:-:S02]  /*0fb0*/  ULOP3.LUT UR15, UR16, UR15, URZ, 0xc0, !UPT ;  /* 0x0000000f100f7292 */ /* 0x000fc4000f8ec03f */
[----:B------:R-:W-:Y:S01]  /*0fc0*/  UIMAD UR4, UR6, UR20, UR23 ;  /* 0x00000014060472a4 */ /* 0x000fe2000f8e0217 */
[----:B------:R-:W-:Y:S01]  /*0fd0*/  ULDC UR5, c[0x0][0x610] ;  /* 0x0001840000057ab9 */ /* 0x000fe20000000800 */
[----:B------:R-:W-:Y:S02]  /*0fe0*/  UISETP.NE.AND UP0, UPT, UR45, URZ, UPT ;  /* 0x0000003f2d00728c */ /* 0x000fe4000bf05270 */
[----:B------:R-:W-:Y:S02]  /*0ff0*/  UIMAD UR12, UR13, UR5, UR12 ;  /* 0x000000050d0c72a4 */ /* 0x000fe4000f8e020c */
[----:B------:R-:W-:-:S04]  /*1000*/  UIMAD UR4, UR4, UR17, UR15 ;  /* 0x00000011040472a4 */ /* 0x000fc8000f8e020f */
[----:B------:R-:W-:Y:S02]  /*1010*/  USEL UR42, UR4, UR12, !UP0 ;  /* 0x0000000c042a7287 */ /* 0x000fe4000c000000 */
[----:B------:R-:W-:-:S12]  /*1020*/  USEL UR41, UR12, UR4, !UP0 ;  /* 0x000000040c297287 */ /* 0x000fd8000c000000 */
.L_x_8:
[----:B------:R-:W-:-:S08]  /*1030*/  NOP ;  /* 0x0000000000007918 */ /* 0x000fd00000000000 */
[----:B------:R-:W1:Y:S02]  /*1040*/  USETMAXREG.TRY_ALLOC.CTAPOOL UP0, 0xf0 ;  /* 0x000000f0000079c8 */ /* 0x000e640008000600 */
[----:B-1----:R-:W-:-:S13]  /*1050*/  PLOP3.LUT P0, PT, PT, PT, UP0, 0x80, 0x0 ;  /* 0x000000000000781c */ /* 0x002fda0003f0f008 */
[----:B------:R-:W-:Y:S05]  /*1060*/  @!P0 BRA `(.L_x_8) ;  /* 0xfffffffc00f08947 */ /* 0x000fea000383ffff */
[----:B------:R-:W-:Y:S01]  /*1070*/  ULDC.64 UR4, c[0x0][0x598] ;  /* 0x0001660000047ab9 */ /* 0x000fe20000000a00 */
[----:B------:R-:W-:Y:S01]  /*1080*/  ULDC.64 UR36, c[0x0][0x208] ;  /* 0x0000820000247ab9 */ /* 0x000fe20000000a00 */
[----:B------:R-:W-:-:S04]  /*1090*/  ISETP.NE.U32.AND P0, PT, RZ, UR4, PT ;  /* 0x00000004ff007c0c */ /* 0x000fc8000bf05070 */
[----:B------:R-:W-:-:S13]  /*10a0*/  ISETP.NE.AND.EX P0, PT, RZ, UR5, PT, P0 ;  /* 0x00000005ff007c0c */ /* 0x000fda000bf05300 */
[----:B------:R-:W-:Y:S05]  /*10b0*/  @!P0 BRA `(.L_x_11) ;  /* 0x00000000001c8947 */ /* 0x000fea0003800000 */
[----:B------:R-:W1:Y:S02]  /*10c0*/  LDC.64 R2, c[0x0][0x598] ;  /* 0x00016600ff027b82 */ /* 0x000e640000000a00 */
[----:B-1----:R-:W2:Y:S02]  /*10d0*/  LDG.E.64 R2, desc[UR36][R2.64] ;  /* 0x0000002402027981 */ /* 0x002ea4000c1e1b00 */
[----:B--2---:R-:W-:-:S04]  /*10e0*/  ISETP.NE.U32.AND P0, PT, R2, RZ, PT ;  /* 0x000000ff0200720c */ /* 0x004fc80003f05070 */
[----:B------:R-:W-:-:S13]  /*10f0*/  ISETP.NE.AND.EX P0, PT, R3, RZ, PT, P0 ;  /* 0x000000ff0300720c */ /* 0x000fda0003f05300 */
[----:B------:R-:W-:Y:S05]  /*1100*/  @!P0 BRA `(.L_x_11) ;  /* 0x0000000000088947 */ /* 0x000fea0003800000 */
[----:B------:R1:W5:Y:S01]  /*1110*/  LD.E R2, desc[UR36][R2.64] ;  /* 0x0000002402027980 */ /* 0x000362000c101900 */
[----:B------:R-:W-:Y:S05]  /*1120*/  BRA `(.L_x_12) ;  /* 0x0000000000247947 */ /* 0x000fea0003800000 */
.L_x_11:
[----:B------:R-:W-:Y:S02]  /*1130*/  ULDC.64 UR4, c[0x0][0x588] ;  /* 0x0001620000047ab9 */ /* 0x000fe40000000a00 */
[----:B------:R-:W-:-:S04]  /*1140*/  ISETP.NE.U32.AND P0, PT, RZ, UR4, PT ;  /* 0x00000004ff007c0c */ /* 0x000fc8000bf05070 */
[----:B------:R-:W-:-:S13]  /*1150*/  ISETP.NE.AND.EX P0, PT, RZ, UR5, PT, P0 ;  /* 0x00000005ff007c0c */ /* 0x000fda000bf05300 */
[----:B------:R-:W-:Y:S05]  /*1160*/  @!P0 BRA `(.L_x_13) ;  /* 0x00000000000c8947 */ /* 0x000fea0003800000 */
[----:B------:R-:W1:Y:S02]  /*1170*/  LDC.64 R2, c[0x0][0x588] ;  /* 0x00016200ff027b82 */ /* 0x000e640000000a00 */
[----:B-1----:R2:W5:Y:S01]  /*1180*/  LDG.E R2, desc[UR36][R2.64] ;  /* 0x0000002402027981 */ /* 0x002562000c1e1900 */
[----:B------:R-:W-:Y:S05]  /*1190*/  BRA `(.L_x_12) ;  /* 0x0000000000087947 */ /* 0x000fea0003800000 */
.L_x_13:
[----:B------:R-:W-:Y:S02]  /*11a0*/  ULDC UR4, c[0x0][0x580] ;  /* 0x0001600000047ab9 */ /* 0x000fe40000000800 */
[----:B------:R-:W-:-:S07]  /*11b0*/  IMAD.U32 R2, RZ, RZ, UR4 ;  /* 0x00000004ff027e24 */ /* 0x000fce000f8e00ff */
.L_x_12:
[----:B------:R-:W-:Y:S02]  /*11c0*/  ULDC.64 UR4, c[0x0][0x5a0] ;  /* 0x0001680000047ab9 */ /* 0x000fe40000000a00 */
[----:B------:R-:W-:-:S04]  /*11d0*/  ISETP.NE.U32.AND P0, PT, RZ, UR4, PT ;  /* 0x00000004ff007c0c */ /* 0x000fc8000bf05070 */
[----:B------:R-:W-:-:S13]  /*11e0*/  ISETP.NE.AND.EX P0, PT, RZ, UR5, PT, P0 ;  /* 0x00000005ff007c0c */ /* 0x000fda000bf05300 */
[----:B------:R-:W-:Y:S05]  /*11f0*/  @!P0 BRA `(.L_x_14) ;  /* 0x00000000001c8947 */ /* 0x000fea0003800000 */
[----:B------:R-:W3:Y:S02]  /*1200*/  LDC.64 R4, c[0x0][0x5a0] ;  /* 0x00016800ff047b82 */ /* 0x000ee40000000a00 */
[----:B---3--:R-:W3:Y:S02]  /*1210*/  LDG.E.64 R4, desc[UR36][R4.64] ;  /* 0x0000002404047981 */ /* 0x008ee4000c1e1b00 */
[----:B---3--:R-:W-:-:S04]  /*1220*/  ISETP.NE.U32.AND P0, PT, R4, RZ, PT ;  /* 0x000000ff0400720c */ /* 0x008fc80003f05070 */
[----:B------:R-:W-:-:S13]  /*1230*/  ISETP.NE.AND.EX P0, PT, R5, RZ, PT, P0 ;  /* 0x000000ff0500720c */ /* 0x000fda0003f05300 */
[----:B------:R-:W-:Y:S05]  /*1240*/  @!P0 BRA `(.L_x_14) ;  /* 0x0000000000088947 */ /* 0x000fea0003800000 */
[----:B------:R3:W5:Y:S01]  /*1250*/  LD.E R16, desc[UR36][R4.64] ;  /* 0x0000002404107980 */ /* 0x000762000c101900 */
[----:B------:R-:W-:Y:S05]  /*1260*/  BRA `(.L_x_15) ;  /* 0x0000000000247947 */ /* 0x000fea0003800000 */
.L_x_14:
[----:B------:R-:W-:Y:S02]  /*1270*/  ULDC.64 UR4, c[0x0][0x590] ;  /* 0x0001640000047ab9 */ /* 0x000fe40000000a00 */
[----:B------:R-:W-:-:S04]  /*1280*/  ISETP.NE.U32.AND P0, PT, RZ, UR4, PT ;  /* 0x00000004ff007c0c */ /* 0x000fc8000bf05070 */
[----:B------:R-:W-:-:S13]  /*1290*/  ISETP.NE.AND.EX P0, PT, RZ, UR5, PT, P0 ;  /* 0x00000005ff007c0c */ /* 0x000fda000bf05300 */
[----:B------:R-:W-:Y:S05]  /*12a0*/  @!P0 BRA `(.L_x_16) ;  /* 0x00000000000c8947 */ /* 0x000fea0003800000 */
[----:B------:R-:W3:Y:S02]  /*12b0*/  LDC.64 R4, c[0x0][0x590] ;  /* 0x00016400ff047b82 */ /* 0x000ee40000000a00 */
[----:B---3--:R4:W5:Y:S01]  /*12c0*/  LDG.E R16, desc[UR36][R4.64] ;  /* 0x0000002404107981 */ /* 0x008962000c1e1900 */
[----:B------:R-:W-:Y:S05]  /*12d0*/  BRA `(.L_x_15) ;  /* 0x0000000000087947 */ /* 0x000fea0003800000 */
.L_x_16:
[----:B------:R-:W-:Y:S02]  /*12e0*/  ULDC UR4, c[0x0][0x584] ;  /* 0x0001610000047ab9 */ /* 0x000fe40000000800 */
[----:B------:R-:W-:-:S07]  /*12f0*/  MOV R16, UR4 ;  /* 0x0000000400107c02 */ /* 0x000fce0008000f00 */
.L_x_15:
[----:B------:R-:W-:-:S13]  /*1300*/  LOP3.LUT P0, RZ, R0, 0xff, RZ, 0xc0, !PT ;  /* 0x000000ff00ff7812 */ /* 0x000fda000780c0ff */
[----:B------:R-:W-:Y:S05]  /*1310*/  @!P0 EXIT ;  /* 0x000000000000894d */ /* 0x000fea0003800000 */
[----:B------:R-:W-:Y:S01]  /*1320*/  ULDC UR4, c[0x0][0x28c] ;  /* 0x0000a30000047ab9 */ /* 0x000fe20000000800 */
[----:B------:R-:W-:Y:S01]  /*1330*/  UMOV UR38, URZ ;  /* 0x0000003f00267c82 */ /* 0x000fe20008000000 */
[----:B------:R-:W-:Y:S01]  /*1340*/  UIADD3 UR4, UR4, 0x1f, URZ ;  /* 0x0000001f04047890 */ /* 0x000fe2000fffe03f */
[----:B------:R-:W-:-:S03]  /*1350*/  UMOV UR39, URZ ;  /* 0x0000003f00277c82 */ /* 0x000fc60008000000 */
[----:B------:R-:W-:-:S04]  /*1360*/  USHF.R.S32.HI UR5, URZ, 0x1f, UR4 ;  /* 0x0000001f3f057899 */ /* 0x000fc80008011404 */
[----:B------:R-:W-:-:S04]  /*1370*/  ULEA.HI UR5, UR5, UR4, URZ, 0x5 ;  /* 0x0000000405057291 */ /* 0x000fc8000f8f283f */
[----:B------:R-:W-:-:S12]  /*1380*/  USHF.R.S32.HI UR44, URZ, 0x5, UR5 ;  /* 0x000000053f2c7899 */ /* 0x000fd80008011405 */
.L_x_546:
[----:B0-----:R-:W0:Y:S01]  /*1390*/  S2R R0, SR_TID.X ;  /* 0x0000000000007919 */ /* 0x001e220000002100 */
[----:B-1----:R-:W1:Y:S01]  /*13a0*/  S2UR UR7, SR_CgaCtaId ;  /* 0x00000000000779c3 */ /* 0x002e620000008800 */
[----:B------:R-:W-:Y:S02]  /*13b0*/  UMOV UR6, 0x400 ;  /* 0x0000040000067882 */ /* 0x000fe40000000000 */
[----:B-1----:R-:W-:Y:S01]  /*13c0*/  ULEA UR6, UR7, UR6, 0x18 ;  /* 0x0000000607067291 */ /* 0x002fe2000f8ec03f */
[----:B0-----:R-:W-:-:S04]  /*13d0*/  LOP3.LUT R0, R0, 0x80, RZ, 0xc0, !PT ;  /* 0x0000008000007812 */ /* 0x001fc800078ec0ff */
[----:B------:R-:W-:-:S06]  /*13e0*/  SHF.R.U32.HI R0, RZ, 0x7, R0 ;  /* 0x00000007ff007819 */ /* 0x000fcc0000011600 */
[----:B------:R-:W0:Y:S02]  /*13f0*/  SHFL.IDX PT, R0, R0, RZ, 0x1f ;  /* 0x00001fff00007589 */ /* 0x000e2400000e0000 */
[----:B0-----:R-:W-:-:S13]  /*1400*/  R2UR UR4, R0 ;  /* 0x00000000000472ca */ /* 0x001fda00000e0000 */
[----:B------:R-:W-:-:S04]  /*1410*/  ULEA.HI UR5, UR4, UR4, URZ, 0x1 ;  /* 0x0000000404057291 */ /* 0x000fc8000f8f083f */
[----:B------:R-:W-:-:S04]  /*1420*/  ULOP3.LUT UR5, UR5, 0x7fffe, URZ, 0xc0, !UPT ;  /* 0x0007fffe05057892 */ /* 0x000fc8000f8ec03f */
[----:B------:R-:W-:-:S03]  /*1430*/  UIADD3 UR5, UR4, -UR5, URZ ;  /* 0x8000000504057290 */ /* 0x000fc6000fffe03f */
[----:B------:R-:W-:Y:S01]  /*1440*/  ULDC UR4, c[0x0][0x28c] ;  /* 0x0000a30000047ab9 */ /* 0x000fe20000000800 */
[----:B------:R-:W-:Y:S01]  /*1450*/  ULEA UR5, UR5, UR6, 0xd ;  /* 0x0000000605057291 */ /* 0x000fe2000f8e683f */
[----:B------:R-:W-:-:S03]  /*1460*/  ISETP.LT.AND P0, PT, RZ, UR4, PT ;  /* 0x00000004ff007c0c */ /* 0x000fc6000bf01270 */
[----:B------:R-:W-:-:S04]  /*1470*/  UIADD3 UR5, UR5, 0x100, URZ ;  /* 0x0000010005057890 */ /* 0x000fc8000fffe03f */
[----:B------:R-:W-:-:S04]  /*1480*/  USHF.R.U32.HI UR5, URZ, 0x4, UR5 ;  /* 0x000000043f057899 */ /* 0x000fc80008011605 */
[----:B------:R-:W-:Y:S02]  /*1490*/  ULOP3.LUT UR46, UR5, 0x3fff, URZ, 0xc0, !UPT ;  /* 0x00003fff052e7892 */ /* 0x000fe4000f8ec03f */
[----:B--234-:R-:W-:Y:S10]  /*14a0*/  @P0 BRA `(.L_x_17) ;  /* 0x0000000000400947 */ /* 0x01cff40003800000 */
[----:B------:R-:W-:Y:S01]  /*14b0*/  MOV R0, 0x0 ;  /* 0x0000000000007802 */ /* 0x000fe20000000f00 */
[----:B------:R-:W-:Y:S01]  /*14c0*/  ULDC.64 UR4, c[0x4][0x68] ;  /* 0x01001a0000047ab9 */ /* 0x000fe20000000a00 */
[----:B------:R-:W-:Y:S01]  /*14d0*/  ULDC.64 UR6, c[0x4][0x8] ;  /* 0x0100020000067ab9 */ /* 0x000fe20000000a00 */
[----:B---34-:R-:W-:Y:S01]  /*14e0*/  IMAD.U32 R4, RZ, RZ, UR4 ;  /* 0x00000004ff047e24 */ /* 0x018fe2000f8e00ff */
[----:B------:R0:W1:Y:S01]  /*14f0*/  LDC.64 R14, c[0x4][R0] ;  /* 0x01000000000e7b82 */ /* 0x0000620000000a00 */
[----:B------:R-:W-:Y:S01]  /*1500*/  MOV R5, UR5 ;  /* 0x0000000500057c02 */ /* 0x000fe20008000f00 */
[----:B------:R-:W-:Y:S01]  /*1510*/  ULDC.64 UR4, c[0x4][0x70] ;  /* 0x01001c0000047ab9 */ /* 0x000fe20000000a00 */
[----:B------:R-:W-:Y:S01]  /*1520*/  IMAD.U32 R10, RZ, RZ, UR6 ;  /* 0x00000006ff0a7e24 */ /* 0x000fe2000f8e00ff */
[----:B------:R-:W-:Y:S01]  /*1530*/  MOV R7, UR5 ;  /* 0x0000000500077c02 */ /* 0x000fe20008000f00 */
[----:B------:R-:W-:Y:S01]  /*1540*/  IMAD.U32 R6, RZ, RZ, UR4 ;  /* 0x00000004ff067e24 */ /* 0x000fe2000f8e00ff */
[----:B------:R-:W-:Y:S01]  /*1550*/  MOV R11, UR7 ;  /* 0x00000007000b7c02 */ /* 0x000fe20008000f00 */
[----:B------:R-:W-:Y:S01]  /*1560*/  IMAD.MOV.U32 R8, RZ, RZ, 0x1e1 ;  /* 0x000001e1ff087424 */ /* 0x000fe200078e00ff */
[----:B------:R-:W-:Y:S01]  /*1570*/  MOV R12, 0x1 ;  /* 0x00000001000c7802 */ /* 0x000fe20000000f00 */
[----:B0-----:R-:W-:-:S07]  /*1580*/  IMAD.MOV.U32 R13, RZ, RZ, RZ ;  /* 0x000000ffff0d7224 */ /* 0x001fce00078e00ff */
[----:B------:R-:W-:-:S07]  /*1590*/  LEPC R20, `(.L_x_17) ;  /* 0x000000001014794e */ /* 0x000fce0000000000 */
[----:B-12--5:R-:W-:Y:S05]  /*15a0*/  CALL.ABS.NOINC R14 ;  /* 0x000000000e007343 */ /* 0x026fea0003c00000 */
.L_x_17:
[----:B------:R-:W-:-:S06]  /*15b0*/  ULOP3.LUT UR4, UR40, 0x1, URZ, 0xfc, !UPT ;  /* 0x0000000128047892 */ /* 0x000fcc000f8efc3f */
[----:B------:R-:W-:-:S04]  /*15c0*/  MOV R0, UR4 ;  /* 0x0000000400007c02 */ /* 0x000fc80008000f00 */
[----:B------:R-:W-:-:S13]  /*15d0*/  ISETP.NE.AND P0, PT, R0, 0x3, PT ;  /* 0x000000030000780c */ /* 0x000fda0003f05270 */
[----:B------:R-:W-:Y:S05]  /*15e0*/  @!P0 BRA `(.L_x_18) ;  /* 0x0000000000048947 */ /* 0x000fea0003800000 */
[----:B------:R-:W-:Y:S01]  /*15f0*/  BPT.TRAP 0x1 ;  /* 0x000000040000795c */ /* 0x000fe20000300000 */
.L_x_18:
[----:B------:R-:W0:Y:S01]  /*1600*/  S2UR UR5, SR_CgaCtaId ;  /* 0x00000000000579c3 */ /* 0x000e220000008800 */
[----:B------:R-:W-:Y:S01]  /*1610*/  UMOV UR4, 0x400 ;  /* 0x0000040000047882 */ /* 0x000fe20000000000 */
[----:B---34-:R-:W-:Y:S01]  /*1620*/  IMAD.U32 R5, RZ, RZ, UR39 ;  /* 0x00000027ff057e24 */ /* 0x018fe2000f8e00ff */
[----:B--2---:R-:W-:-:S04]  /*1630*/  MOV R3, UR38 ;  /* 0x0000002600037c02 */ /* 0x004fc80008000f00 */
[----:B------:R-:W-:Y:S01]  /*1640*/  SHF.L.U32 R3, R3, 0x1f, RZ ;  /* 0x0000001f03037819 */ /* 0x000fe200000006ff */
[----:B0-----:R-:W-:-:S06]  /*1650*/  ULEA UR4, UR5, UR4, 0x18 ;  /* 0x0000000405047291 */ /* 0x001fcc000f8ec03f */
[----:B------:R-:W-:-:S05]  /*1660*/  IMAD.U32 R0, RZ, RZ, UR4 ;  /* 0x00000004ff007e24 */ /* 0x000fca000f8e00ff */
[----:B------:R-:W-:-:S04]  /*1670*/  LEA R4, R5, R0, 0x3 ;  /* 0x0000000005047211 */ /* 0x000fc800078e18ff */
[----:B------:R0:W1:Y:S01]  /*1680*/  SYNCS.PHASECHK.TRANS64.TRYWAIT P1, [R4+URZ], R3 ;  /* 0x00000003040075a7 */ /* 0x000062000802017f */
[----:B------:R-:W-:Y:S05]  /*1690*/  @!P0 BRA `(.L_x_19) ;  /* 0x0000000000048947 */ /* 0x000fea0003800000 */
[----:B------:R-:W-:Y:S01]  /*16a0*/  BPT.TRAP 0x1 ;  /* 0x000000040000795c */ /* 0x000fe20000300000 */
.L_x_19:
[----:B-1----:R-:W-:Y:S05]  /*16b0*/  @P1 BRA `(.L_x_20) ;  /* 0x0000000000081947 */ /* 0x002fea0003800000 */
[----:B------:R-:W1:Y:S02]  /*16c0*/  SYNCS.PHASECHK.TRANS64.TRYWAIT P1, [R4+URZ], R3 ;  /* 0x00000003040075a7 */ /* 0x000e64000802017f */
[----:B-1----:R-:W-:Y:S05]  /*16d0*/  @!P1 BRA `(.L_x_21) ;  /* 0x0000017000849947 */ /* 0x002fea0003800000 */
.L_x_20:
[----:B------:R-:W-:-:S04]  /*16e0*/  UISETP.LT.AND UP0, UPT, UR44, 0x1, UPT ;  /* 0x000000012c00788c */ /* 0x000fc8000bf01270 */
[----:B------:R-:W-:-:S06]  /*16f0*/  USEL UR4, UR44, 0x1, UP0 ;  /* 0x000000012c047887 */ /* 0x000fcc0008000000 */
[----:B01----:R-:W-:Y:S01]  /*1700*/  IMAD.U32 R3, RZ, RZ, UR4 ;  /* 0x00000004ff037e24 */ /* 0x003fe2000f8e00ff */
[----:B------:R-:W-:Y:S05]  /*1710*/  WARPSYNC.ALL ;  /* 0x0000000000007948 */ /* 0x000fea0003800000 */
[----:B------:R-:W-:-:S04]  /*1720*/  IADD3 R3, -R3, UR44, RZ ;  /* 0x0000002c03037c10 */ /* 0x000fc8000fffe1ff */
[----:B------:R-:W-:Y:S02]  /*1730*/  ISETP.GE.AND P1, PT, R3, 0x1, PT ;  /* 0x000000010300780c */ /* 0x000fe40003f26270 */
[----:B------:R-:W-:Y:S01]  /*1740*/  R2UR UR4, R0 ;  /* 0x00000000000472ca */ /* 0x000fe200000e0000 */
[----:B------:R-:W-:Y:S01]  /*1750*/  WARPGROUP.ARRIVE ;  /* 0x00000000000079c5 */ /* 0x000fe20000000000 */
[----:B------:R-:W-:Y:S01]  /*1760*/  UMOV UR9, 0x40000040 ;  /* 0x4000004000097882 */ /* 0x000fe20000000000 */
[----:B------:R-:W-:Y:S01]  /*1770*/  UMOV UR11, 0x40000040 ;  /* 0x40000040000b7882 */ /* 0x000fe20000000000 */
[----:B------:R0:W-:Y:S04]  /*1780*/  STL [R1+0x2c8], R17 ;  /* 0x0002c81101007387 */ /* 0x0001e80000100800 */
[----:B-----5:R1:W-:Y:S04]  /*1790*/  STL [R1+0x2c4], R16 ;  /* 0x0002c41001007387 */ /* 0x0203e80000100800 */
[----:B------:R2:W-:Y:S01]  /*17a0*/  STL [R1+0x2c0], R3 ;  /* 0x0002c00301007387 */ /* 0x0005e20000100800 */
[----:B------:R-:W-:-:S03]  /*17b0*/  UIADD3 UR4, UR4, 0x18100, URZ ;  /* 0x0001810004047890 */ /* 0x000fc6000fffe03f */
[----:B------:R3:W-:Y:S01]  /*17c0*/  STL [R1+0x2bc], R2 ;  /* 0x0002bc0201007387 */ /* 0x0007e20000100800 */
[----:B------:R-:W-:-:S03]  /*17d0*/  USHF.R.U32.HI UR4, URZ, 0x4, UR4 ;  /* 0x000000043f047899 */ /* 0x000fc60008011604 */
[----:B------:R4:W-:Y:S01]  /*17e0*/  STL [R1+0x2cc], R0 ;  /* 0x0002cc0001007387 */ /* 0x0009e20000100800 */
[----:B------:R-:W-:Y:S02]  /*17f0*/  ULOP3.LUT UR5, UR4, 0x3fff, URZ, 0xc0, !UPT ;  /* 0x00003fff04057892 */ /* 0x000fe4000f8ec03f */
[----:B------:R-:W-:Y:S02]  /*1800*/  ULOP3.LUT UR4, UR46, 0x10000, URZ, 0xfc, !UPT ;  /* 0x000100002e047892 */ /* 0x000fe4000f8efc3f */
[----:B------:R-:W-:Y:S02]  /*1810*/  ULOP3.LUT UR5, UR5, 0x10000, URZ, 0xfc, !UPT ;  /* 0x0001000005057892 */ /* 0x000fe4000f8efc3f */
[----:B------:R-:W-:Y:S02]  /*1820*/  ULEA UR6, UR39, UR4, 0xb ;  /* 0x0000000427067291 */ /* 0x000fe4000f8e583f */
[----:B------:R-:W-:-:S05]  /*1830*/  ULEA UR7, UR39, UR5, 0xb ;  /* 0x0000000527077291 */ /* 0x000fca000f8e583f */
[----:B------:R-:W-:Y:S02]  /*1840*/  UMOV UR8, UR6 ;  /* 0x0000000600087c82 */ /* 0x000fe40008000000 */
[----:B------:R-:W-:Y:S02]  /*1850*/  UMOV UR10, UR7 ;  /* 0x00000007000a7c82 */ /* 0x000fe40008000000 */
[----:B------:R-:W-:Y:S01]  /*1860*/  HGMMA.64x256x8.F32.TF32 R24, gdesc[UR8], RZ, !UPT, gsb0 ;  /* 0x07e00000081879f0 */ /* 0x000fe2000c0028ff */
[----:B------:R-:W-:Y:S01]  /*1870*/  UIADD3 UR8, UR6, 0x400, URZ ;  /* 0x0000040006087890 */ /* 0x000fe2000fffe03f */
[----:B------:R-:W-:Y:S01]  /*1880*/  UMOV UR9, 0x40000040 ;  /* 0x4000004000097882 */ /* 0x000fe20000000000 */
[----:B------:R-:W-:Y:S02]  /*1890*/  WARPGROUP.DEPBAR.LE gsb0, 0x0 ;  /* 0x00008000000079c5 */ /* 0x000fe40000010000 */
[----:B------:R-:W-:Y:S01]  /*18a0*/  STL.64 [R1], R24 ;  /* 0x0000001801007387 */ /* 0x000fe20000100a00 */
[----:B------:R-:W-:Y:S01]  /*18b0*/  MOV R235, R46 ;  /* 0x0000002e00eb7202 */ /* 0x000fe20000000f00 */
[----:B------:R-:W-:Y:S01]  /*18c0*/  IMAD.MOV.U32 R234, RZ, RZ, R47 ;  /* 0x000000ffffea7224 */ /* 0x000fe200078e002f */
[----:B------:R-:W-:Y:S01]  /*18d0*/  MOV R233, R48 ;  /* 0x0000003000e97202 */ /* 0x000fe20000000f00 */
[----:B------:R-:W-:Y:S01]  /*18e0*/  STL.64 [R1+0x8], R26 ;  /* 0x0000081a01007387 */ /* 0x000fe20000100a00 */
[----:B------:R-:W-:Y:S01]  /*18f0*/  IMAD.MOV.U32 R232, RZ, RZ, R49 ;  /* 0x000000ffffe87224 */ /* 0x000fe200078e0031 */
[----:B------:R-:W-:Y:S01]  /*1900*/  MOV R231, R50 ;  /* 0x0000003200e77202 */ /* 0x000fe20000000f00 */
[----:B------:R-:W-:Y:S01]  /*1910*/  IMAD.MOV.U32 R230, RZ, RZ, R51 ;  /* 0x000000ffffe67224 */ /* 0x000fe200078e0033 */
[----:B------:R-:W-:Y:S01]  /*1920*/  STL.64 [R1+0x10], R28 ;  /* 0x0000101c01007387 */ /* 0x000fe20000100a00 */
        /* <DEDUP_REMOVED lines=90> */
[----:B0-----:R-:W-:Y:S01]  /*1ed0*/  IMAD.MOV.U32 R17, RZ, RZ, R135 ;  /* 0x000000ffff117224 */ /* 0x001fe200078e0087 */
[----:B-1----:R-:W-:Y:S01]  /*1ee0*/  MOV R16, R136 ;  /* 0x0000008800107202 */ /* 0x002fe20000000f00 */
        /* <DEDUP_REMOVED lines=12> */
[----:B--2---:R-:W-:Y:S01]  /*1fb0*/  IMAD.MOV.U32 R3, RZ, RZ, R149 ;  /* 0x000000ffff037224 */ /* 0x004fe200078e0095 */
[----:B---3--:R-:W-:Y:S01]  /*1fc0*/  MOV R2, R150 ;  /* 0x0000009600027202 */ /* 0x008fe20000000f00 */
[----:B------:R0:W-:Y:S01]  /*1fd0*/  STL.64 [R1+0x50], R44 ;  /* 0x0000502c01007387 */ /* 0x0001e20000100a00 */
[----:B----4-:R-:W-:-:S03]  /*1fe0*/  IMAD.MOV.U32 R0, RZ, RZ, R151 ;  /* 0x000000ffff007224 */ /* 0x010fc600078e0097 */
[----:B------:R-:W-:Y:S01]  /*1ff0*/  STL [R1+0x580], R152 ;  /* 0x0005809801007387 */ /* 0x000fe20000100800 */
[----:B0-----:R-:W-:-:S06]  /*2000*/  WARPGROUP.ARRIVE ;  /* 0x00000000000079c5 */ /* 0x001fcc0000000000 */
[----:B------:R-:W-:Y:S03]  /*2010*/  HGMMA.64x256x8.F32.TF32 R24, gdesc[UR8], RZ, !UPT, gsb0 ;  /* 0x07e00000081879f0 */ /* 0x000fe6000c0028ff */
[----:B------:R-:W-:Y:S02]  /*2020*/  WARPGROUP.DEPBAR.LE gsb0, 0x0 ;  /* 0x00008000000079c5 */ /* 0x000fe40000010000 */
[----:B------:R-:W-:Y:S04]  /*2030*/  STL.64 [R1+0x578], R150 ;  /* 0x0005789601007387 */ /* 0x000fe80000100a00 */
        /* <DEDUP_REMOVED lines=20> */
[----:B------:R0:W-:Y:S04]  /*2180*/  STL.64 [R1+0x4d0], R108 ;  /* 0x0004d06c01007387 */ /* 0x0001e80000100a00 */
[----:B0-----:R-:W2:Y:S04]  /*2190*/  LDL.LU R108, [R1] ;  /* 0x00000000016c7983 */ /* 0x001ea80000300800 */
[----:B------:R-:W2:Y:S04]  /*21a0*/  LDL.LU R109, [R1+0x4] ;  /* 0x00000400016d7983 */ /* 0x000ea80000300800 */
        /* <DEDUP_REMOVED lines=19> */
[----:B------:R-:W2:Y:S01]  /*22e0*/  LDL.LU R129, [R1+0x54] ;  /* 0x0000540001817983 */ /* 0x000ea20000300800 */
        /* <DEDUP_REMOVED lines=46> */
[----:B------:R-:W-:-:S02]  /*25d0*/  UIADD3 UR8, UR6, 0x2, URZ ;  /* 0x0000000206087890 */ /* 0x000fc4000fffe03f */
[----:B------:R-:W-:Y:S01]  /*25e0*/  UIADD3 UR10, UR7, 0x2, URZ ;  /* 0x00000002070a7890 */ /* 0x000fe2000fffe03f */
[----:B------:R-:W-:Y:S01]  /*25f0*/  UMOV UR9, 0x40000040 ;  /* 0x4000004000097882 */ /* 0x000fe20000000000 */
[----:B------:R-:W-:Y:S01]  /*2600*/  UMOV UR11, 0x40000040 ;  /* 0x40000040000b7882 */ /* 0x000fe20000000000 */
[----:B--2---:R-:W-:-:S06]  /*2610*/  WARPGROUP.ARRIVE ;  /* 0x00000000000079c5 */ /* 0x004fcc0000000000 */
[----:B------:R-:W-:Y:S03]  /*2620*/  HGMMA.64x256x8.F32.TF32 R108, gdesc[UR8], R108, gsb0 ;  /* 0x07e00000086c79f0 */ /* 0x000fe6000800286c */
[----:B------:R-:W-:Y:S02]  /*2630*/  WARPGROUP.DEPBAR.LE gsb0, 0x0 ;  /* 0x00008000000079c5 */ /* 0x000fe40000010000 */
[----:B------:R-:W-:Y:S04]  /*2640*/  STL.64 [R1], R108 ;  /* 0x0000006c01007387 */ /* 0x000fe80000100a00 */
        /* <DEDUP_REMOVED lines=63> */
[----:B0-----:R-:W2:Y:S04]  /*2a40*/  LDL.LU R152, [R1+0x580] ;  /* 0x0005800001987983 */ /* 0x001ea80000300800 */
[----:B------:R-:W3:Y:S04]  /*2a50*/  LDL.LU.64 R150, [R1+0x578] ;  /* 0x0005780001967983 */ /* 0x000ee80000300a00 */
        /* <DEDUP_REMOVED lines=20> */
[----:B------:R-:W3:Y:S01]  /*2ba0*/  LDL.LU.64 R108, [R1+0x4d0] ;  /* 0x0004d000016c7983 */ /* 0x000ee20000300a00 */
[----:B------:R-:W-:Y:S01]  /*2bb0*/  UIADD3 UR8, UR6, 0x402, URZ ;  /* 0x0000040206087890 */ /* 0x000fe2000fffe03f */
[----:B------:R-:W-:Y:S01]  /*2bc0*/  UMOV UR9, 0x40000040 ;  /* 0x4000004000097882 */ /* 0x000fe20000000000 */
[----:B---3--:R-:W-:-:S07]  /*2bd0*/  WARPGROUP.ARRIVE ;  /* 0x00000000000079c5 */ /* 0x008fce0000000000 */
[----:B------:R-:W-:Y:S03]  /*2be0*/  HGMMA.64x256x8.F32.TF32 R24, gdesc[UR8], R24, gsb0 ;  /* 0x07e00000081879f0 */ /* 0x000fe60008002818 */
        /* <DEDUP_REMOVED lines=65> */
[----:B0-----:R-:W3:Y:S04]  /*3000*/  LDL.LU.64 R24, [R1] ;  /* 0x0000000001187983 */ /* 0x001ee80000300a00 */
        /* <DEDUP_REMOVED lines=63> */
[----:B------:R-:W-:-:S02]  /*3400*/  UIADD3 UR8, UR6, 0x4, URZ ;  /* 0x0000000406087890 */ /* 0x000fc4000fffe03f */
[----:B------:R-:W-:Y:S01]  /*3410*/  UIADD3 UR10, UR7, 0x4, URZ ;  /* 0x00000004070a7890 */ /* 0x000fe2000fffe03f */
[----:B------:R-:W-:Y:S01]  /*3420*/  UMOV UR9, 0x40000040 ;  /* 0x4000004000097882 */ /* 0x000fe20000000000 */
[----:B------:R-:W-:Y:S01]  /*3430*/  UMOV UR11, 0x40000040 ;  /* 0x40000040000b7882 */ /* 0x000fe20000000000 */
[----:B---3--:R-:W-:-:S06]  /*3440*/  WARPGROUP.ARRIVE ;  /* 0x00000000000079c5 */ /* 0x008fcc0000000000 */
[----:B------:R-:W-:Y:S03]  /*3450*/  HGMMA.64x256x8.F32.TF32 R24, gdesc[UR8], R24, gsb0 ;  /* 0x07e00000081879f0 */ /* 0x000fe60008002818 */
        /* <DEDUP_REMOVED lines=41> */
[----:B------:R0:W-:Y:S01]  /*36f0*/  STL.64 [R1+0x50], R44 ;  /* 0x0000502c01007387 */ /* 0x0001e20000100a00 */
[----:B------:R-:W-:Y:S01]  /*3700*/  MOV R204, R120 ;  /* 0x0000007800cc7202 */ /* 0x000fe20000000f00 */
[----:B------:R-:W-:Y:S01]  /*3710*/  IMAD.MOV.U32 R205, RZ, RZ, R121 ;  /* 0x000000ffffcd7224 */ /* 0x000fe200078e0079 */
[----:B------:R-:W-:Y:S01]  /*3720*/  MOV R202, R118 ;  /* 0x0000007600ca7202 */ /* 0x000fe20000000f00 */
[----:B------:R-:W3:Y:S01]  /*3730*/  LDL.LU.64 R150, [R1+0x4c8] ;  /* 0x0004c80001967983 */ /* 0x000ee20000300a00 */
[----:B------:R-:W-:Y:S01]  /*3740*/  IMAD.MOV.U32 R203, RZ, RZ, R119 ;  /* 0x000000ffffcb7224 */ /* 0x000fe200078e0077 */
[----:B------:R-:W-:Y:S01]  /*3750*/  MOV R200, R116 ;  /* 0x0000007400c87202 */ /* 0x000fe20000000f00 */
[----:B------:R-:W-:Y:S01]  /*3760*/  IMAD.MOV.U32 R201, RZ, RZ, R117 ;  /* 0x000000ffffc97224 */ /* 0x000fe200078e0075 */
[----:B------:R-:W3:Y:S01]  /*3770*/  LDL.LU.64 R148, [R1+0x4c0] ;  /* 0x0004c00001947983 */ /* 0x000ee20000300a00 */
        /* <DEDUP_REMOVED lines=92> */
[----:B------:R-:W-:-:S03]  /*3d40*/  IMAD.MOV.U32 R17, RZ, RZ, R47 ;  /* 0x000000ffff117224 */ /* 0x000fc600078e002f */
        /* <DEDUP_REMOVED lines=28> */
[----:B0-----:R-:W3:Y:S04]  /*3f10*/  LDL.LU.64 R44, [R1+0x320] ;  /* 0x00032000012c7983 */ /* 0x001ee80000300a00 */
        /* <DEDUP_REMOVED lines=11> */
[----:B------:R-:W-:-:S02]  /*3fd0*/  UMOV UR9, 0x40000040 ;  /* 0x4000004000097882 */ /* 0x000fc40000000000 */
[----:B--2---:R-:W-:Y:S01]  /*3fe0*/  STL [R1+0x2b8], R152 ;  /* 0x0002b89801007387 */ /* 0x004fe20000100800 */
[----:B---3--:R-:W-:-:S06]  /*3ff0*/  WARPGROUP.ARRIVE ;  /* 0x00000000000079c5 */ /* 0x008fcc0000000000 */
        /* <DEDUP_REMOVED lines=86> */
[----:B------:R-:W-:Y:S01]  /*4560*/  UIADD3 UR8, UR6, 0x6, URZ ;  /* 0x0000000606087890 */ /* 0x000fe2000fffe03f */
[----:B------:R-:W-:Y:S01]  /*4570*/  MOV R235, R4 ;  /* 0x0000000400eb7202 */ /* 0x000fe20000000f00 */
[----:B------:R-:W-:Y:S01]  /*4580*/  UIADD3 UR10, UR7, 0x6, URZ ;  /* 0x00000006070a7890 */ /* 0x000fe2000fffe03f */
[----:B------:R0:W5:Y:S01]  /*4590*/  LDL.LU R0, [R1+0x2cc] ;  /* 0x0002cc0001007983 */ /* 0x0001620000300800 */
[----:B------:R-:W-:Y:S01]  /*45a0*/  UMOV UR9, 0x40000040 ;  /* 0x4000004000097882 */ /* 0x000fe20000000000 */
[----:B------:R-:W-:-:S02]  /*45b0*/  UMOV UR11, 0x40000040 ;  /* 0x40000040000b7882 */ /* 0x000fc40000000000 */
[----:B------:R0:W5:Y:S04]  /*45c0*/  LDL.LU R17, [R1+0x2c8] ;  /* 0x0002c80001117983 */ /* 0x0001680000300800 */
[----:B------:R0:W5:Y:S04]  /*45d0*/  LDL.LU R16, [R1+0x2c4] ;  /* 0x0002c40001107983 */ /* 0x0001680000300800 */
[----:B------:R0:W5:Y:S04]  /*45e0*/  LDL.LU R3, [R1+0x2c0] ;  /* 0x0002c00001037983 */ /* 0x0001680000300800 */
[----:B------:R0:W5:Y:S01]  /*45f0*/  LDL.LU R2, [R1+0x2bc] ;  /* 0x0002bc0001027983 */ /* 0x0001620000300800 */
        /* <DEDUP_REMOVED lines=67> */
[----:B-1----:R0:W5:Y:S04]  /*4a30*/  LDL.LU R152, [R1+0x2b8] ;  /* 0x0002b80001987983 */ /* 0x0021680000300800 */
[----:B------:R-:W2:Y:S04]  /*4a40*/  LDL.LU.64 R150, [R1+0x2b0] ;  /* 0x0002b00001967983 */ /* 0x000ea80000300a00 */
        /* <DEDUP_REMOVED lines=20> */
[----:B------:R-:W2:Y:S01]  /*4b90*/  LDL.LU.64 R108, [R1+0x208] ;  /* 0x00020800016c7983 */ /* 0x000ea20000300a00 */
[----:B------:R-:W-:Y:S01]  /*4ba0*/  UIADD3 UR8, UR6, 0x406, URZ ;  /* 0x0000040606087890 */ /* 0x000fe2000fffe03f */
[----:B------:R-:W-:Y:S01]  /*4bb0*/  UMOV UR9, 0x40000040 ;  /* 0x4000004000097882 */ /* 0x000fe20000000000 */
[----:B--2---:R-:W-:-:S07]  /*4bc0*/  WARPGROUP.ARRIVE ;  /* 0x00000000000079c5 */ /* 0x004fce0000000000 */
[----:B------:R-:W-:Y:S03]  /*4bd0*/  HGMMA.64x256x8.F32.TF32 R24, gdesc[UR8], R24, gsb0 ;  /* 0x07e00000081879f0 */ /* 0x000fe60008002818 */
[----:B------:R-:W-:Y:S02]  /*4be0*/  WARPGROUP.DEPBAR.LE gsb0, 0x0 ;  /* 0x00008000000079c5 */ /* 0x000fe40000010000 */
[----:B0-----:R-:W-:Y:S05]  /*4bf0*/  @!P1 BRA `(.L_x_22) ;  /* 0x0000004000d09947 */ /* 0x001fea0003800000 */
[----:B------:R-:W-:Y:S01]  /*4c00*/  UIADD3 UR7, UR39, 0x1, URZ ;  /* 0x0000000127077890 */ /* 0x000fe2000fffe03f */
[----:B-----5:R-:W-:Y:S01]  /*4c10*/  R2UR UR6, R3 ;  /* 0x00000000030672ca */ /* 0x020fe200000e0000 */
[----:B------:R-:W-:Y:S02]  /*4c20*/  UMOV UR13, UR39 ;  /* 0x00000027000d7c82 */ /* 0x000fe40008000000 */
[----:B------:R-:W-:-:S04]  /*4c30*/  UISETP.NE.AND UP0, UPT, UR7, 0x3, UPT ;  /* 0x000000030700788c */ /* 0x000fc8000bf05270 */
[----:B------:R-:W-:Y:S02]  /*4c40*/  USEL UR12, URZ, 0x1, UP0 ;  /* 0x000000013f0c7887 */ /* 0x000fe40008000000 */
[----:B------:R-:W-:Y:S02]  /*4c50*/  USEL UR7, UR7, URZ, UP0 ;  /* 0x0000003f07077287 */ /* 0x000fe40008000000 */
[----:B------:R-:W-:-:S12]  /*4c60*/  ULOP3.LUT UR12, UR38, UR12, URZ, 0x3c, !UPT ;  /* 0x0000000c260c7292 */ /* 0x000fd8000f8e3c3f */
.L_x_29:
[----:B------:R-:W-:Y:S05]  /*4c70*/  @!P0 BRA `(.L_x_23) ;  /* 0x0000000000048947 */ /* 0x000fea0003800000 */
[----:B------:R-:W-:Y:S01]  /*4c80*/  BPT.TRAP 0x1 ;  /* 0x000000040000795c */ /* 0x000fe20000300000 */
.L_x_23:
[----:B------:R-:W0:Y:S01]  /*4c90*/  S2UR UR9, SR_CgaCtaId ;  /* 0x00000000000979c3 */ /* 0x000e220000008800 */
[----:B------:R-:W-:Y:S01]  /*4ca0*/  UMOV UR8, 0x400 ;  /* 0x0000040000087882 */ /* 0x000fe20000000000 */
[----:B------:R-:W-:Y:S01]  /*4cb0*/  IMAD.U32 R3, RZ, RZ, UR7 ;  /* 0x00000007ff037e24 */ /* 0x000fe2000f8e00ff */
[----:B------:R-:W-:-:S04]  /*4cc0*/  MOV R4, UR12 ;  /* 0x0000000c00047c02 */ /* 0x000fc80008000f00 */
[----:B------:R-:W-:Y:S01]  /*4cd0*/  SHF.L.U32 R4, R4, 0x1f, RZ ;  /* 0x0000001f04047819 */ /* 0x000fe200000006ff */
[----:B0-----:R-:W-:-:S06]  /*4ce0*/  ULEA UR8, UR9, UR8, 0x18 ;  /* 0x0000000809087291 */ /* 0x001fcc000f8ec03f */
[----:B------:R-:W-:-:S05]  /*4cf0*/  IMAD.U32 R0, RZ, RZ, UR8 ;  /* 0x00000008ff007e24 */ /* 0x000fca000f8e00ff */
[----:B------:R-:W-:-:S04]  /*4d00*/  LEA R3, R3, R0, 0x3 ;  /* 0x0000000003037211 */ /* 0x000fc800078e18ff */
[----:B------:R0:W1:Y:S01]  /*4d10*/  SYNCS.PHASECHK.TRANS64.TRYWAIT P1, [R3+URZ], R4 ;  /* 0x00000004030075a7 */ /* 0x000062000802017f */
[----:B------:R-:W-:Y:S05]  /*4d20*/  @!P0 BRA `(.L_x_24) ;  /* 0x0000000000048947 */ /* 0x000fea0003800000 */
[----:B------:R-:W-:Y:S01]  /*4d30*/  BPT.TRAP 0x1 ;  /* 0x000000040000795c */ /* 0x000fe20000300000 */
.L_x_24:
[----:B-1----:R-:W-:Y:S05]  /*4d40*/  @P1 BRA `(.L_x_25) ;  /* 0x0000000000081947 */ /* 0x002fea0003800000 */
[----:B------:R-:W1:Y:S02]  /*4d50*/  SYNCS.PHASECHK.TRANS64.TRYWAIT P1, [R3+URZ], R4 ;  /* 0x00000004030075a7 */ /* 0x000e64000802017f */
[----:B-1----:R-:W-:Y:S05]  /*4d60*/  @!P1 BRA `(.L_x_26) ;  /* 0x0000013800f49947 */ /* 0x002fea0003800000 */
.L_x_25:
        /* <DEDUP_REMOVED lines=64> */
[----:B--2---:R-:W2:Y:S04]  /*5170*/  LDL.LU.64 R24, [R1] ;  /* 0x0000000001187983 */ /* 0x004ea80000300a00 */
        /* <DEDUP_REMOVED lines=63> */
[----:B------:R-:W-:-:S02]  /*5570*/  ULEA UR14, UR7, UR4, 0xb ;  /* 0x00000004070e7291 */ /* 0x000fc4000f8e583f */
[----:B------:R-:W-:Y:S01]  /*5580*/  ULEA UR15, UR7, UR5, 0xb ;  /* 0x00000005070f7291 */ /* 0x000fe2000f8e583f */
[----:B------:R-:W-:Y:S01]  /*5590*/  STL [R1+0x2c8], R17 ;  /* 0x0002c81101007387 */ /* 0x000fe20000100800 */
[----:B------:R-:W-:Y:S01]  /*55a0*/  UMOV UR9, 0x40000040 ;  /* 0x4000004000097882 */ /* 0x000fe20000000000 */
[----:B------:R-:W-:Y:S02]  /*55b0*/  UMOV UR11, 0x40000040 ;  /* 0x40000040000b7882 */ /* 0x000fe40000000000 */
[----:B------:R-:W-:Y:S01]  /*55c0*/  UMOV UR8, UR14 ;  /* 0x0000000e00087c82 */ /* 0x000fe20008000000 */
[----:B------:R-:W-:Y:S01]  /*55d0*/  STL [R1+0x2c4], R16 ;  /* 0x0002c41001007387 */ /* 0x000fe20000100800 */
[----:B------:R-:W-:-:S03]  /*55e0*/  UMOV UR10, UR15 ;  /* 0x0000000f000a7c82 */ /* 0x000fc60008000000 */
[----:B------:R3:W-:Y:S04]  /*55f0*/  STL [R1+0x2c0], R2 ;  /* 0x0002c00201007387 */ /* 0x0007e80000100800 */
[----:B------:R4:W-:Y:S01]  /*5600*/  STL [R1+0x2bc], R0 ;  /* 0x0002bc0001007387 */ /* 0x0009e20000100800 */
[----:B--2---:R-:W-:-:S06]  /*5610*/  WARPGROUP.ARRIVE ;  /* 0x00000000000079c5 */ /* 0x004fcc0000000000 */
[----:B------:R-:W-:Y:S03]  /*5620*/  HGMMA.64x256x8.F32.TF32 R24, gdesc[UR8], R24, gsb0 ;  /* 0x07e00000081879f0 */ /* 0x000fe60008002818 */
[----:B------:R-:W-:Y:S02]  /*5630*/  WARPGROUP.DEPBAR.LE gsb0, 0x0 ;  /* 0x00008000000079c5 */ /* 0x000fe40000010000 */
[----:B------:R-:W-:Y:S01]  /*5640*/  STL.64 [R1], R24 ;  /* 0x0000001801007387 */ /* 0x000fe20000100a00 */
[----:B---3--:R-:W-:Y:S01]  /*5650*/  IMAD.MOV.U32 R2, RZ, RZ, R150 ;  /* 0x000000ffff027224 */ /* 0x008fe200078e0096 */
[----:B----4-:R-:W-:Y:S01]  /*5660*/  MOV R0, R151 ;  /* 0x0000009700007202 */ /* 0x010fe20000000f00 */
[----:B01----:R-:W-:Y:S01]  /*5670*/  IMAD.MOV.U32 R4, RZ, RZ, R148 ;  /* 0x000000ffff047224 */ /* 0x003fe200078e0094 */
        /* <DEDUP_REMOVED lines=36> */
[----:B------:R0:W-:Y:S01]  /*58c0*/  STL.64 [R1+0x50], R44 ;  /* 0x0000502c01007387 */ /* 0x0001e20000100a00 */
[----:B------:R-:W-:Y:S01]  /*58d0*/  IMAD.MOV.U32 R204, RZ, RZ, R120 ;  /* 0x000000ffffcc7224 */ /* 0x000fe200078e0078 */
[----:B------:R-:W-:Y:S01]  /*58e0*/  MOV R205, R121 ;  /* 0x0000007900cd7202 */ /* 0x000fe20000000f00 */
[----:B------:R-:W-:Y:S01]  /*58f0*/  IMAD.MOV.U32 R202, RZ, RZ, R118 ;  /* 0x000000ffffca7224 */ /* 0x000fe200078e0076 */
[----:B------:R-:W2:Y:S01]  /*5900*/  LDL.LU.64 R150, [R1+0x780] ;  /* 0x0007800001967983 */ /* 0x000ea20000300a00 */
[----:B------:R-:W-:Y:S01]  /*5910*/  MOV R203, R119 ;  /* 0x0000007700cb7202 */ /* 0x000fe20000000f00 */
[----:B------:R-:W-:Y:S01]  /*5920*/  IMAD.MOV.U32 R200, RZ, RZ, R116 ;  /* 0x000000ffffc87224 */ /* 0x000fe200078e0074 */
[----:B------:R-:W-:Y:S01]  /*5930*/  MOV R201, R117 ;  /* 0x0000007500c97202 */ /* 0x000fe20000000f00 */
[----:B------:R-:W2:Y:S01]  /*5940*/  LDL.LU.64 R148, [R1+0x778] ;  /* 0x0007780001947983 */ /* 0x000ea20000300a00 */
        /* <DEDUP_REMOVED lines=92> */
[----:B------:R-:W-:-:S03]  /*5f10*/  MOV R234, R47 ;  /* 0x0000002f00ea7202 */ /* 0x000fc60000000f00 */
        /* <DEDUP_REMOVED lines=28> */
[----:B0-----:R-:W2:Y:S04]  /*60e0*/  LDL.LU.64 R44, [R1+0x5d8] ;  /* 0x0005d800012c7983 */ /* 0x001ea80000300a00 */
        /* <DEDUP_REMOVED lines=11> */
[----:B------:R-:W-:-:S02]  /*61a0*/  UMOV UR9, 0x40000040 ;  /* 0x4000004000097882 */ /* 0x000fc40000000000 */
[----:B------:R-:W-:Y:S01]  /*61b0*/  STL [R1+0x580], R152 ;  /* 0x0005809801007387 */ /* 0x000fe20000100800 */
[----:B--2---:R-:W-:-:S06]  /*61c0*/  WARPGROUP.ARRIVE ;  /* 0x00000000000079c5 */ /* 0x004fcc0000000000 */
        /* <DEDUP_REMOVED lines=332> */
[----:B------:R-:W-:Y:S01]  /*7690*/  STL.64 [R1+0x30], R36 ;  /* 0x0000302401007387 */ /* 0x000fe20000100a00 */
[----:B------:R-:W-:-:S03]  /*76a0*/  IMAD.MOV.U32 R4, RZ, RZ, R150 ;  /* 0x000000ffff047224 */ /* 0x000fc600078e0096 */
[----:B------:R-:W-:Y:S01]  /*76b0*/  STL.64 [R1+0x38], R38 ;  /* 0x0000382601007387 */ /* 0x000fe20000100a00 */
[----:B------:R-:W-:-:S03]  /*76c0*/  MOV R3, R151 ;  /* 0x0000009700037202 */ /* 0x000fc60000000f00 */
[----:B------:R-:W-:Y:S01]  /*76d0*/  STL.64 [R1+0x40], R40 ;  /* 0x0000402801007387 */ /* 0x000fe20000100a00 */
[----:B------:R-:W-:Y:S01]  /*76e0*/  IMAD.MOV.U32 R6, RZ, RZ, R148 ;  /* 0x000000ffff067224 */ /* 0x000fe200078e0094 */
[----:B------:R-:W-:Y:S02]  /*76f0*/  MOV R5, R149 ;  /* 0x0000009500057202 */ /* 0x000fe40000000f00 */
[----:B------:R-:W-:Y:S01]  /*7700*/  STL.64 [R1+0x48], R42 ;  /* 0x0000482a01007387 */ /* 0x000fe20000100a00 */
[----:B------:R-:W-:Y:S01]  /*7710*/  IMAD.MOV.U32 R8, RZ, RZ, R146 ;  /* 0x000000ffff087224 */ /* 0x000fe200078e0092 */
[----:B------:R-:W-:Y:S02]  /*7720*/  MOV R7, R147 ;  /* 0x0000009300077202 */ /* 0x000fe40000000f00 */
[----:B------:R0:W-:Y:S01]  /*7730*/  STL.64 [R1+0x50], R44 ;  /* 0x0000502c01007387 */ /* 0x0001e20000100a00 */
[----:B------:R-:W-:Y:S01]  /*7740*/  IMAD.MOV.U32 R10, RZ, RZ, R144 ;  /* 0x000000ffff0a7224 */ /* 0x000fe200078e0090 */
[----:B------:R-:W-:-:S02]  /*7750*/  MOV R9, R145 ;  /* 0x0000009100097202 */ /* 0x000fc40000000f00 */
[----:B------:R-:W3:Y:S01]  /*7760*/  LDL.LU.64 R150, [R1+0x4c8] ;  /* 0x0004c80001967983 */ /* 0x000ee20000300a00 */
[----:B------:R-:W-:Y:S01]  /*7770*/  IMAD.MOV.U32 R12, RZ, RZ, R142 ;  /* 0x000000ffff0c7224 */ /* 0x000fe200078e008e */
[----:B------:R-:W-:Y:S02]  /*7780*/  MOV R11, R143 ;  /* 0x0000008f000b7202 */ /* 0x000fe40000000f00 */
[----:B------:R-:W3:Y:S01]  /*7790*/  LDL.LU.64 R148, [R1+0x4c0] ;  /* 0x0004c00001947983 */ /* 0x000ee20000300a00 */
[----:B------:R-:W-:Y:S01]  /*77a0*/  IMAD.MOV.U32 R14, RZ, RZ, R140 ;  /* 0x000000ffff0e7224 */ /* 0x000fe200078e008c */
[----:B------:R-:W-:Y:S02]  /*77b0*/  MOV R13, R141 ;  /* 0x0000008d000d7202 */ /* 0x000fe40000000f00 */
[----:B------:R-:W3:Y:S01]  /*77c0*/  LDL.LU.64 R146, [R1+0x4b8] ;  /* 0x0004b80001927983 */ /* 0x000ee20000300a00 */
        /* <DEDUP_REMOVED lines=248> */
[----:B------:R0:W5:Y:S01]  /*8750*/  LDL.LU R17, [R1+0x2c8] ;  /* 0x0002c80001117983 */ /* 0x0001620000300800 */
[----:B------:R-:W-:Y:S01]  /*8760*/  UIADD3 UR10, UR15, 0x6, URZ ;  /* 0x000000060f0a7890 */ /* 0x000fe2000fffe03f */
[----:B------:R-:W-:Y:S01]  /*8770*/  UMOV UR9, 0x40000040 ;  /* 0x4000004000097882 */ /* 0x000fe20000000000 */
[----:B------:R-:W-:Y:S01]  /*8780*/  UMOV UR11, 0x40000040 ;  /* 0x40000040000b7882 */ /* 0x000fe20000000000 */
        /* <DEDUP_REMOVED lines=99> */
[----:B------:R-:W-:Y:S01]  /*8dc0*/  BPT.TRAP 0x1 ;  /* 0x000000040000795c */ /* 0x000fe20000300000 */
.L_x_27:
[----:B-----5:R-:W-:Y:S01]  /*8dd0*/  ISETP.NE.AND P1, PT, R17, RZ, PT ;  /* 0x000000ff1100720c */ /* 0x020fe20003f25270 */
[----:B------:R-:W-:Y:S01]  /*8de0*/  IMAD.U32 R3, RZ, RZ, UR13 ;  /* 0x0000000dff037e24 */ /* 0x000fe2000f8e00ff */
[----:B------:R-:W-:-:S11]  /*8df0*/  UISETP.GT.U32.AND UP0, UPT, UR40, 0x1, UPT ;  /* 0x000000012800788c */ /* 0x000fd6000bf04070 */
[----:B------:R-:W-:-:S05]  /*8e00*/  @P1 LEA R3, R3, R0, 0x3 ;  /* 0x0000000003031211 */ /* 0x000fca00078e18ff */
[----:B------:R-:W-:-:S05]  /*8e10*/  @P1 VIADD R3, R3, 0x18 ;  /* 0x0000001803031836 */ /* 0x000fca0000000000 */
[----:B------:R-:W-:-:S04]  /*8e20*/  @P1 PRMT R3, R152, 0x654, R3 ;  /* 0x0000065498031816 */ /* 0x000fc80000000003 */
[----:B------:R0:W-:Y:S01]  /*8e30*/  @P1 SYNCS.ARRIVE.TRANS64.RED.A1T0 RZ, [R3+URZ], RZ ;  /* 0x000000ff03ff19a7 */ /* 0x0001e2000810043f */
[----:B------:R-:W-:-:S13]  /*8e40*/  PLOP3.LUT P1, PT, PT, PT, UP0, 0x80, 0x0 ;  /* 0x000000000000781c */ /* 0x000fda0003f2f008 */
[----:B0-----:R-:W-:Y:S05]  /*8e50*/  @P1 BRA `(.L_x_28) ;  /* 0x0000000000041947 */ /* 0x001fea0003800000 */
[----:B------:R-:W-:Y:S01]  /*8e60*/  BPT.TRAP 0x1 ;  /* 0x000000040000795c */ /* 0x000fe20000300000 */
.L_x_28:
[----:B------:R-:W-:Y:S02]  /*8e70*/  UISETP.GT.AND UP2, UPT, UR6, 0x1, UPT ;  /* 0x000000010600788c */ /* 0x000fe4000bf44270 */
[----:B------:R-:W-:Y:S02]  /*8e80*/  UIADD3 UR7, UR7, 0x1, URZ ;  /* 0x0000000107077890 */ /* 0x000fe4000fffe03f */
[----:B------:R-:W-:Y:S02]  /*8e90*/  UIADD3 UR13, UR13, 0x1, URZ ;  /* 0x000000010d0d7890 */ /* 0x000fe4000fffe03f */
[----:B------:R-:W-:Y:S01]  /*8ea0*/  PLOP3.LUT P1, PT, PT, PT, UP2, 0x80, 0x0 ;  /* 0x000000000000781c */ /* 0x000fe20003f2f028 */
[----:B------:R-:W-:Y:S02]  /*8eb0*/  UISETP.NE.AND UP0, UPT, UR7, 0x3, UPT ;  /* 0x000000030700788c */ /* 0x000fe4000bf05270 */
[----:B------:R-:W-:Y:S02]  /*8ec0*/  UIADD3 UR8, UR6, -0x1, URZ ;  /* 0xffffffff06087890 */ /* 0x000fe4000fffe03f */
[----:B------:R-:W-:-:S02]  /*8ed0*/  USEL UR6, URZ, 0x1, UP0 ;  /* 0x000000013f067887 */ /* 0x000fc40008000000 */
[----:B------:R-:W-:Y:S02]  /*8ee0*/  UISETP.NE.AND UP1, UPT, UR13, 0x3, UPT ;  /* 0x000000030d00788c */ /* 0x000fe4000bf25270 */
[----:B------:R-:W-:Y:S02]  /*8ef0*/  ULOP3.LUT UR12, UR12, UR6, URZ, 0x3c, !UPT ;  /* 0x000000060c0c7292 */ /* 0x000fe4000f8e3c3f */
[----:B------:R-:W-:Y:S02]  /*8f00*/  USEL UR7, UR7, URZ, UP0 ;  /* 0x0000003f07077287 */ /* 0x000fe40008000000 */
[----:B------:R-:W-:Y:S01]  /*8f10*/  USEL UR13, UR13, URZ, UP1 ;  /* 0x0000003f0d0d7287 */ /* 0x000fe20008800000 */
[----:B------:R-:W-:Y:S01]  /*8f20*/  UMOV UR6, UR8 ;  /* 0x0000000800067c82 */ /* 0x000fe20008000000 */
[----:B------:R-:W-:Y:S10]  /*8f30*/  @P1 BRA `(.L_x_29) ;  /* 0xffffffbc004c1947 */ /* 0x000ff4000383ffff */
.L_x_22:
[----:B-----5:R-:W0:Y:S02]  /*8f40*/  LDC R3, c[0x0][0x28c] ;  /* 0x0000a300ff037b82 */ /* 0x020e240000000800 */
[----:B0-----:R-:W-:-:S13]  /*8f50*/  ISETP.GE.AND P1, PT, R3, 0x1, PT ;  /* 0x000000010300780c */ /* 0x001fda0003f26270 */
[----:B------:R-:W-:Y:S05]  /*8f60*/  @!P1 BRA `(.L_x_30) ;  /* 0x0000000000549947 */ /* 0x000fea0003800000 */
[----:B------:R-:W-:Y:S05]  /*8f70*/  @!P0 BRA `(.L_x_31) ;  /* 0x0000000000048947 */ /* 0x000fea0003800000 */
[----:B------:R-:W-:Y:S01]  /*8f80*/  BPT.TRAP 0x1 ;  /* 0x000000040000795c */ /* 0x000fe20000300000 */
.L_x_31:
[----:B------:R-:W-:Y:S01]  /*8f90*/  ISETP.NE.AND P0, PT, R17, RZ, PT ;  /* 0x000000ff1100720c */ /* 0x000fe20003f05270 */
[----:B------:R-:W-:-:S12]  /*8fa0*/  BSSY B0, `(.L_x_32) ;  /* 0x000000d000007945 */ /* 0x000fd80003800000 */
[----:B------:R-:W-:Y:S05]  /*8fb0*/  @!P0 BRA `(.L_x_33) ;  /* 0x00000000002c8947 */ /* 0x000fea0003800000 */
[----:B------:R-:W-:-:S04]  /*8fc0*/  UISETP.LT.AND UP0, UPT, UR44, 0x1, UPT ;  /* 0x000000012c00788c */ /* 0x000fc8000bf01270 */
[----:B------:R-:W-:-:S04]  /*8fd0*/  USEL UR6, UR44, 0x1, UP0 ;  /* 0x000000012c067887 */ /* 0x000fc80008000000 */
[----:B------:R-:W-:-:S04]  /*8fe0*/  UIADD3 UR6, UR39, UR44, -UR6 ;  /* 0x0000002c27067290 */ /* 0x000fc8000fffe806 */
[----:B------:R-:W-:-:S04]  /*8ff0*/  UIMAD.WIDE.U32 UR4, UR6, -0x55555555, URZ ;  /* 0xaaaaaaab060478a5 */ /* 0x000fc8000f8e003f */
[----:B------:R-:W-:-:S04]  /*9000*/  USHF.R.U32.HI UR4, URZ, 0x1, UR5 ;  /* 0x000000013f047899 */ /* 0x000fc80008011605 */
[----:B------:R-:W-:-:S06]  /*9010*/  UIMAD UR6, UR4, -0x3, UR6 ;  /* 0xfffffffd040678a4 */ /* 0x000fcc000f8e0206 */
[----:B------:R-:W-:-:S05]  /*9020*/  MOV R3, UR6 ;  /* 0x0000000600037c02 */ /* 0x000fca0008000f00 */
[----:B------:R-:W-:-:S05]  /*9030*/  IMAD R0, R3, 0x8, R0 ;  /* 0x0000000803007824 */ /* 0x000fca00078e0200 */
[----:B------:R-:W-:-:S04]  /*9040*/  IADD3 R0, R0, 0x18, RZ ;  /* 0x0000001800007810 */ /* 0x000fc80007ffe0ff */
[----:B------:R-:W-:-:S04]  /*9050*/  PRMT R0, R152, 0x654, R0 ;  /* 0x0000065498007816 */ /* 0x000fc80000000000 */
[----:B------:R0:W-:Y:S03]  /*9060*/  SYNCS.ARRIVE.TRANS64.RED.A1T0 RZ, [R0+URZ], RZ ;  /* 0x000000ff00ff79a7 */ /* 0x0001e6000810043f */
.L_x_33:
[----:B------:R-:W-:Y:S05]  /*9070*/  BSYNC B0 ;  /* 0x0000000000007941 */ /* 0x000fea0003800000 */
.L_x_32:
[----:B------:R-:W-:-:S06]  /*9080*/  UISETP.GT.U32.AND UP0, UPT, UR40, 0x1, UPT ;  /* 0x000000012800788c */ /* 0x000fcc000bf04070 */
[----:B------:R-:W-:-:S13]  /*9090*/  PLOP3.LUT P0, PT, PT, PT, UP0, 0x80, 0x0 ;  /* 0x000000000000781c */ /* 0x000fda0003f0f008 */
[----:B------:R-:W-:Y:S05]  /*90a0*/  @P0 BRA `(.L_x_30) ;  /* 0x0000000000040947 */ /* 0x000fea0003800000 */
[----:B------:R-:W-:Y:S01]  /*90b0*/  BPT.TRAP 0x1 ;  /* 0x000000040000795c */ /* 0x000fe20000300000 */
.L_x_30:
[----:B------:R-:W1:Y:S01]  /*90c0*/  S2R R8, SR_TID.X ;  /* 0x0000000000087919 */ /* 0x000e620000002100 */
[----:B------:R-:W-:Y:S01]  /*90d0*/  IMAD.MOV.U32 R19, RZ, RZ, 0x6540 ;  /* 0x00006540ff137424 */ /* 0x000fe200078e00ff */
[----:B------:R-:W-:Y:S02]  /*90e0*/  UIMAD.WIDE UR6, UR41, 0x100, URZ ;  /* 0x00000100290678a5 */ /* 0x000fe4000f8e023f */
[----:B------:R-:W-:Y:S01]  /*90f0*/  USHF.R.S32.HI UR10, URZ, 0x1f, UR43 ;  /* 0x0000001f3f0a7899 */ /* 0x000fe2000801142b */
[----:B------:R-:W-:Y:S01]  /*9100*/  ULDC.64 UR8, c[0x0][0x5d0] ;  /* 0x0001740000087ab9 */ /* 0x000fe20000000a00 */
[----:B------:R-:W-:Y:S02]  /*9110*/  USHF.L.U32 UR41, UR41, 0x8, URZ ;  /* 0x0000000829297899 */ /* 0x000fe4000800063f */
[----:B------:R-:W-:Y:S02]  /*9120*/  UIMAD UR4, UR10, UR8, URZ ;  /* 0x000000080a0472a4 */ /* 0x000fe4000f8e023f */
[----:B------:R-:W-:-:S02]  /*9130*/  UIADD3 UR39, UR44, UR39, URZ ;  /* 0x000000272c277290 */ /* 0x000fc4000fffe03f */
[----:B------:R-:W-:Y:S02]  /*9140*/  UIMAD UR4, UR43, UR9, UR4 ;  /* 0x000000092b0472a4 */ /* 0x000fe4000f8e0204 */
[----:B------:R-:W-:Y:S02]  /*9150*/  UISETP.GT.U32.AND UP1, UPT, UR39, 0x2, UPT ;  /* 0x000000022700788c */ /* 0x000fe4000bf24070 */
[----:B------:R-:W-:Y:S02]  /*9160*/  UISETP.GE.U32.AND UP2, UPT, UR44, 0x3, UPT ;  /* 0x000000032c00788c */ /* 0x000fe4000bf46070 */
[----:B------:R-:W-:Y:S01]  /*9170*/  UISETP.LT.U32.AND UP1, UPT, UR44, 0x3, UP1 ;  /* 0x000000032c00788c */ /* 0x000fe20008f21070 */
[--C-:B-1----:R-:W-:Y:S02]  /*9180*/  SHF.R.U32.HI R4, RZ, 0x7, R8.reuse ;  /* 0x00000007ff047819 */ /* 0x102fe40000011608 */
[----:B------:R-:W-:Y:S02]  /*9190*/  SHF.R.U32.HI R5, RZ, 0x2, R8 ;  /* 0x00000002ff057819 */ /* 0x000fe40000011608 */
[----:B------:R-:W-:-:S02]  /*91a0*/  LOP3.LUT R4, R4, 0x1, RZ, 0xc0, !PT ;  /* 0x0000000104047812 */ /* 0x000fc400078ec0ff */
[C---:B------:R-:W-:Y:S02]  /*91b0*/  SHF.L.U32 R18, R8.reuse, 0x1, RZ ;  /* 0x0000000108127819 */ /* 0x040fe400000006ff */
[----:B------:R-:W-:Y:S01]  /*91c0*/  LOP3.LUT R6, R8, 0x60, RZ, 0xc0, !PT ;  /* 0x0000006008067812 */ /* 0x000fe200078ec0ff */
[----:B------:R-:W-:Y:S01]  /*91d0*/  IMAD.SHL.U32 R3, R4, 0x40, RZ ;  /* 0x0000004004037824 */ /* 0x000fe200078e00ff */
[----:B------:R-:W-:Y:S02]  /*91e0*/  LOP3.LUT R5, R5, 0x7, RZ, 0xc0, !PT ;  /* 0x0000000705057812 */ /* 0x000fe400078ec0ff */
[----:B------:R-:W-:Y:S02]  /*91f0*/  LOP3.LUT R18, R18, 0x6, RZ, 0xc0, !PT ;  /* 0x0000000612127812 */ /* 0x000fe400078ec0ff */
[----:B------:R-:W-:Y:S02]  /*9200*/  SHF.R.U32.HI R6, RZ, 0x1, R6 ;  /* 0x00000001ff067819 */ /* 0x000fe40000011606 */
[----:B------:R-:W-:-:S02]  /*9210*/  LOP3.LUT R3, R3, 0x40, R5, 0xe2, !PT ;  /* 0x0000004003037812 */ /* 0x000fc400078ee205 */
[----:B------:R-:W-:Y:S01]  /*9220*/  PRMT R18, R18, R19, UR42 ;  /* 0x0000002a12127e16 */ /* 0x000fe20008000013 */
[----:B------:R-:W-:Y:S01]  /*9230*/  USHF.L.U32 UR42, UR42, 0x8, URZ ;  /* 0x000000082a2a7899 */ /* 0x000fe2000800063f */
[----:B0-----:R-:W-:Y:S01]  /*9240*/  IADD3 R0, RZ, -R6, -R5 ;  /* 0x80000006ff007210 */ /* 0x001fe20007ffe805 */
[----:B------:R-:W-:Y:S01]  /*9250*/  IMAD.MOV.U32 R5, RZ, RZ, -0x2 ;  /* 0xfffffffeff057424 */ /* 0x000fe200078e00ff */
[----:B------:R-:W-:Y:S02]  /*9260*/  LOP3.LUT R3, R3, UR6, R6, 0xfe, !PT ;  /* 0x0000000603037c12 */ /* 0x000fe4000f8efe06 */
[----:B------:R-:W-:Y:S01]  /*9270*/  SHF.R.S32.HI R19, RZ, 0x1f, R18 ;  /* 0x0000001fff137819 */ /* 0x000fe20000011412 */
[----:B------:R-:W-:Y:S01]  /*9280*/  IMAD R0, R4, -0x40, R0 ;  /* 0xffffffc004007824 */ /* 0x000fe200078e0200 */
[----:B------:R-:W-:Y:S01]  /*9290*/  MOV R6, UR8 ;  /* 0x0000000800067c02 */ /* 0x000fe20008000f00 */
[----:B------:R-:W-:Y:S02]  /*92a0*/  ULDC UR8, c[0x0][0x284] ;  /* 0x0000a10000087ab9 */ /* 0x000fe40000000800 */
[----:B------:R-:W-:-:S02]  /*92b0*/  MOV R153, UR8 ;  /* 0x0000000800997c02 */ /* 0x000fc40008000f00 */
[----:B------:R-:W-:Y:S02]  /*92c0*/  IMAD.WIDE.U32 R6, R6, UR43, R18 ;  /* 0x0000002b06067c25 */ /* 0x000fe4000f8e0012 */
[----:B------:R-:W-:Y:S02]  /*92d0*/  IADD3 R153, R153, -UR41, R0 ;  /* 0x8000002999997c10 */ /* 0x000fe4000fffe000 */
[----:B------:R-:W-:Y:S01]  /*92e0*/  VIADD R7, R7, UR4 ;  /* 0x0000000407077c36 */ /* 0x000fe20008000000 */
[----:B------:R-:W-:Y:S01]  /*92f0*/  ULDC UR4, c[0x0][0x288] ;  /* 0x0000a20000047ab9 */ /* 0x000fe20000000800 */
[----:B------:R-:W-:Y:S01]  /*9300*/  LOP3.LUT R0, R8, 0x3, RZ, 0xc0, !PT ;  /* 0x0000000308007812 */ /* 0x000fe200078ec0ff */
[----:B------:R-:W-:-:S04]  /*9310*/  UISETP.GE.AND UP0, UPT, UR42, UR4, UPT ;  /* 0x000000042a00728c */ /* 0x000fc8000bf06270 */
[----:B------:R-:W-:Y:S01]  /*9320*/  UISETP.GE.OR UP0, UPT, UR41, UR8, UP0 ;  /* 0x000000082900728c */ /* 0x000fe20008706670 */
[----:B------:R-:W-:Y:S01]  /*9330*/  IMAD R0, R0, R5, UR4 ;  /* 0x0000000400007e24 */ /* 0x000fe2000f8e0205 */
[----:B------:R-:W-:Y:S02]  /*9340*/  UIMAD.WIDE.U32 UR4, UR39, -0x55555555, URZ ;  /* 0xaaaaaaab270478a5 */ /* 0x000fe4000f8e003f */
[----:B------:R-:W-:Y:S02]  /*9350*/  USEL UR8, URZ, 0x1, !UP1 ;  /* 0x000000013f087887 */ /* 0x000fe4000c800000 */
[----:B------:R-:W-:Y:S01]  /*9360*/  PLOP3.LUT P0, PT, PT, PT, UP0, 0x80, 0x0 ;  /* 0x000000000000781c */ /* 0x000fe20003f0f008 */
[----:B------:R-:W-:Y:S01]  /*9370*/  USHF.R.U32.HI UR4, URZ, 0x1, UR5 ;  /* 0x000000013f047899 */ /* 0x000fe20008011605 */
[----:B------:R-:W-:Y:S01]  /*9380*/  IADD3 R0, R0, -UR42, RZ ;  /* 0x8000002a00007c10 */ /* 0x000fe2000fffe0ff */
[----:B------:R-:W-:Y:S02]  /*9390*/  ULOP3.LUT UR38, UR38, UR8, URZ, 0x3c, !UPT ;  /* 0x0000000826267292 */ /* 0x000fe4000f8e3c3f */
[----:B------:R-:W-:-:S02]  /*93a0*/  UIMAD UR39, UR4, -0x3, UR39 ;  /* 0xfffffffd042778a4 */ /* 0x000fc4000f8e0227 */
[----:B------:R-:W-:Y:S01]  /*93b0*/  @UP2 ULOP3.LUT UR38, UR38, 0x1, UR4, 0x78, !UPT ;  /* 0x0000000126262892 */ /* 0x000fe2000f8e7804 */
[----:B------:R-:W-:-:S05]  /*93c0*/  UMOV UR41, 0xffffffff ;  /* 0xffffffff00297882 */ /* 0x000fca0000000000 */
[----:B------:R-:W-:Y:S06]  /*93d0*/  @P0 BRA `(.L_x_34) ;  /* 0x000000d4007c0947 */ /* 0x000fec0003800000 */
[----:B------:R-:W-:Y:S01]  /*93e0*/  FSETP.NEU.AND P0, PT, R16, RZ, PT ;  /* 0x000000ff1000720b */ /* 0x000fe20003f0d000 */
[----:B------:R-:W-:Y:S01]  /*93f0*/  ULDC.64 UR8, c[0x0][0x5c8] ;  /* 0x0001720000087ab9 */ /* 0x000fe20000000a00 */
[----:B------:R-:W-:Y:S01]  /*9400*/  ISETP.GT.AND P3, PT, R153, RZ, PT ;  /* 0x000000ff9900720c */ /* 0x000fe20003f64270 */
[----:B------:R-:W-:Y:S01]  /*9410*/  UIMAD UR4, UR7, UR8, URZ ;  /* 0x00000008070472a4 */ /* 0x000fe2000f8e023f */
[----:B------:R-:W-:Y:S01]  /*9420*/  IMAD.U32 R10, RZ, RZ, UR9 ;  /* 0x00000009ff0a7e24 */ /* 0x000fe2000f8e00ff */
[----:B------:R-:W-:Y:S01]  /*9430*/  BSSY B0, `(.L_x_34) ;  /* 0x0000d59000007945 */ /* 0x000fe20003800000 */
[----:B------:R-:W-:Y:S01]  /*9440*/  IMAD.WIDE.U32 R6, R3, UR8, R6 ;  /* 0x0000000803067c25 */ /* 0x000fe2000f8e0006 */
[----:B------:R-:W-:-:S03]  /*9450*/  ISETP.GT.AND P1, PT, R0, RZ, P3 ;  /* 0x000000ff0000720c */ /* 0x000fc60001f24270 */
[----:B------:R-:W-:-:S05]  /*9460*/  IMAD R10, R3, R10, UR4 ;  /* 0x00000004030a7e24 */ /* 0x000fca000f8e020a */
[----:B------:R-:W-:Y:S01]  /*9470*/  IADD3 R10, R7, R10, RZ ;  /* 0x0000000a070a7210 */ /* 0x000fe20007ffe0ff */
[----:B------:R-:W-:Y:S06]  /*9480*/  @!P0 BRA `(.L_x_35) ;  /* 0x0000009400188947 */ /* 0x000fec0003800000 */
[----:B------:R-:W0:Y:S01]  /*9490*/  LDC.64 R22, c[0x0][0x5b8] ;  /* 0x00016e00ff167b82 */ /* 0x000e220000000a00 */
[----:B------:R-:W2:Y:S01]  /*94a0*/  LDL.LU R11, [R1] ;  /* 0x00000000010b7983 */ /* 0x000ea20000300800 */
[----:B------:R-:W-:-:S06]  /*94b0*/  ULDC.64 UR4, c[0x0][0x5c0] ;  /* 0x0001700000047ab9 */ /* 0x000fcc0000000a00 */
[----:B------:R-:W1:Y:S08]  /*94c0*/  LDC.64 R14, c[0x0][0x5b0] ;  /* 0x00016c00ff0e7b82 */ /* 0x000e700000000a00 */
[----:B------:R-:W3:Y:S01]  /*94d0*/  LDC.64 R12, c[0x0][0x5a8] ;  /* 0x00016a00ff0c7b82 */ /* 0x000ee20000000a00 */
[C---:B0-----:R-:W-:Y:S02]  /*94e0*/  IMAD R159, R22.reuse, UR10, RZ ;  /* 0x0000000a169f7c24 */ /* 0x041fe4000f8e02ff */
[----:B------:R-:W-:-:S04]  /*94f0*/  IMAD.WIDE.U32 R154, R22, UR43, R18 ;  /* 0x0000002b169a7c25 */ /* 0x000fc8000f8e0012 */
[----:B------:R-:W-:Y:S01]  /*9500*/  IMAD R159, R23, UR43, R159 ;  /* 0x0000002b179f7c24 */ /* 0x000fe2000f8e029f */
[----:B------:R-:W-:Y:S01]  /*9510*/  MOV R20, R154 ;  /* 0x0000009a00147202 */ /* 0x000fe20000000f00 */
[----:B-1----:R-:W-:Y:S02]  /*9520*/  IMAD R158, R14, UR7, RZ ;  /* 0x000000070e9e7c24 */ /* 0x002fe4000f8e02ff */
[----:B------:R-:W-:Y:S02]  /*9530*/  IMAD.IADD R21, R155, 0x1, R159 ;  /* 0x000000019b157824 */ /* 0x000fe400078e029f */
[C---:B------:R-:W-:Y:S02]  /*9540*/  IMAD R158, R3.reuse, R15, R158 ;  /* 0x0000000f039e7224 */ /* 0x040fe400078e029e */
[----:B------:R-:W-:-:S04]  /*9550*/  IMAD.WIDE.U32 R4, R3, R14, R20 ;  /* 0x0000000e03047225 */ /* 0x000fc800078e0014 */
[----:B------:R-:W-:Y:S01]  /*9560*/  IMAD.IADD R5, R5, 0x1, R158 ;  /* 0x0000000105057824 */ /* 0x000fe200078e029e */
[----:B---3--:R-:W-:-:S04]  /*9570*/  LEA R8, P0, R4, R12, 0x2 ;  /* 0x0000000c04087211 */ /* 0x008fc800078010ff */
[----:B------:R-:W-:-:S05]  /*9580*/  LEA.HI.X R9, R4, R13, R5, 0x2, P0 ;  /* 0x0000000d04097211 */ /* 0x000fca00000f1405 */
[----:B------:R-:W3:Y:S01]  /*9590*/  @P1 LDG.E.LTC128B R23, desc[UR36][R8.64] ;  /* 0x0000002408171981 */ /* 0x000ee2000c1e1920 */
[C---:B------:R-:W-:Y:S01]  /*95a0*/  LEA R4, P0, R6.reuse, UR4, 0x2 ;  /* 0x0000000406047c11 */ /* 0x040fe2000f8010ff */
[----:B------:R-:W-:Y:S03]  /*95b0*/  BSSY B1, `(.L_x_36) ;  /* 0x000000e000017945 */ /* 0x000fe60003800000 */
[----:B------:R-:W-:Y:S01]  /*95c0*/  LEA.HI.X R5, R6, UR5, R10, 0x2, P0 ;  /* 0x0000000506057c11 */ /* 0x000fe200080f140a */
[----:B---3--:R-:W-:-:S04]  /*95d0*/  FMUL R6, R23, R16 ;  /* 0x0000001017067220 */ /* 0x008fc80000400000 */
[----:B--2---:R-:W-:-:S05]  /*95e0*/  FFMA R6, R11, R2, R6 ;  /* 0x000000020b067223 */ /* 0x004fca0000000006 */
[----:B------:R0:W-:Y:S02]  /*95f0*/  @P1 STG.E desc[UR36][R4.64], R6 ;  /* 0x0000000604001986 */ /* 0x0001e4000c101924 */
[----:B0-----:R-:W-:-:S05]  /*9600*/  IMAD.WIDE.U32 R6, R3, R14, R18 ;  /* 0x0000000e03067225 */ /* 0x001fca00078e0012 */
[----:B------:R-:W-:-:S03]  /*9610*/  IADD3 R7, R158, R7, RZ ;  /* 0x000000079e077210 */ /* 0x000fc60007ffe0ff */
[----:B------:R-:W-:-:S04]  /*9620*/  IMAD.WIDE.U32 R6, R22, UR43, R6 ;  /* 0x0000002b16067c25 */ /* 0x000fc8000f8e0006 */
[----:B------:R-:W-:Y:S01]  /*9630*/  IMAD.IADD R7, R159, 0x1, R7 ;  /* 0x000000019f077824 */ /* 0x000fe200078e0207 */
[----:B------:R-:W-:-:S04]  /*9640*/  LEA R10, P0, R6, R12, 0x2 ;  /* 0x0000000c060a7211 */ /* 0x000fc800078010ff */
[----:B------:R-:W-:Y:S02]  /*9650*/  LEA.HI.X R11, R6, R13, R7, 0x2, P0 ;  /* 0x0000000d060b7211 */ /* 0x000fe400000f1407 */
[----:B------:R-:W-:-:S13]  /*9660*/  ISETP.GT.AND P0, PT, R0, 0x1, P3 ;  /* 0x000000010000780c */ /* 0x000fda0001f04270 */
[----:B------:R-:W-:Y:S05]  /*9670*/  @!P0 BRA `(.L_x_37) ;  /* 0x0000000000048947 */ /* 0x000fea0003800000 */
[----:B------:R0:W5:Y:S02]  /*9680*/  LDG.E.LTC128B R23, desc[UR36][R10.64+0x4] ;  /* 0x000004240a177981 */ /* 0x000164000c1e1920 */
.L_x_37:
[----:B------:R-:W-:Y:S05]  /*9690*/  BSYNC B1 ;  /* 0x0000000000017941 */ /* 0x000fea0003800000 */
.L_x_36:
[----:B------:R-:W2:Y:S01]  /*96a0*/  LDL.LU R7, [R1+0x4] ;  /* 0x0000040001077983 */ /* 0x000ea20000300800 */
[----:B-----5:R-:W-:Y:S01]  /*96b0*/  FMUL R6, R23, R16 ;  /* 0x0000001017067220 */ /* 0x020fe20000400000 */
[C---:B------:R-:W-:Y:S02]  /*96c0*/  SHF.L.U64.HI R157, R14.reuse, 0x3, R15 ;  /* 0x000000030e9d7819 */ /* 0x040fe4000001020f */
[----:B------:R-:W-:Y:S01]  /*96d0*/  SHF.L.U32 R156, R14, 0x3, RZ ;  /* 0x000000030e9c7819 */ /* 0x000fe200000006ff */
[----:B------:R-:W3:Y:S01]  /*96e0*/  LDL.LU R161, [R1+0x8] ;  /* 0x0000080001a17983 */ /* 0x000ee20000300800 */
[----:B------:R-:W-:Y:S01]  /*96f0*/  ISETP.GT.AND P1, PT, R153, 0x8, PT ;  /* 0x000000089900780c */ /* 0x000fe20003f24270 */
[----:B--2---:R-:W-:-:S05]  /*9700*/  FFMA R6, R7, R2, R6 ;  /* 0x0000000207067223 */ /* 0x004fca0000000006 */
[----:B------:R1:W-:Y:S01]  /*9710*/  @P0 STG.E desc[UR36][R4.64+0x4], R6 ;  /* 0x0000040604000986 */ /* 0x0003e2000c101924 */
[----:B------:R-:W-:Y:S01]  /*9720*/  ISETP.GT.AND P0, PT, R0, RZ, P1 ;  /* 0x000000ff0000720c */ /* 0x000fe20000f04270 */
[----:B-1----:R-:W-:-:S04]  /*9730*/  IMAD.WIDE.U32 R6, R3, R14, R156 ;  /* 0x0000000e03067225 */ /* 0x002fc800078e009c */
[----:B------:R-:W-:Y:S01]  /*9740*/  IMAD.IADD R158, R158, 0x1, R7 ;  /* 0x000000019e9e7824 */ /* 0x000fe200078e0207 */
[----:B------:R-:W-:-:S04]  /*9750*/  IADD3 R7, P2, R154, R6, RZ ;  /* 0x000000069a077210 */ /* 0x000fc80007f5e0ff */
[----:B------:R-:W-:Y:S02]  /*9760*/  IADD3.X R9, R158, R21, RZ, P2, !PT ;  /* 0x000000159e097210 */ /* 0x000fe400017fe4ff */
[----:B------:R-:W-:-:S04]  /*9770*/  LEA R8, P2, R7, R12, 0x2 ;  /* 0x0000000c07087211 */ /* 0x000fc800078410ff */
[----:B------:R-:W-:-:S05]  /*9780*/  LEA.HI.X R9, R7, R13, R9, 0x2, P2 ;  /* 0x0000000d07097211 */ /* 0x000fca00010f1409 */
[----:B------:R1:W2:Y:S01]  /*9790*/  @P0 LDG.E.LTC128B R23, desc[UR36][R8.64] ;  /* 0x0000002408170981 */ /* 0x0002a2000c1e1920 */
[----:B------:R-:W-:Y:S01]  /*97a0*/  IADD3 R6, P2, R18, R6, RZ ;  /* 0x0000000612067210 */ /* 0x000fe20007f5e0ff */
[----:B------:R-:W-:Y:S01]  /*97b0*/  IMAD.U32 R160, RZ, RZ, UR8 ;  /* 0x00000008ffa07e24 */ /* 0x000fe2000f8e00ff */
[----:B------:R-:W-:Y:S01]  /*97c0*/  ISETP.GT.AND P4, PT, R0, 0x1, P1 ;  /* 0x000000010000780c */ /* 0x000fe20000f84270 */
[----:B------:R-:W-:Y:S02]  /*97d0*/  BSSY B1, `(.L_x_38) ;  /* 0x0000011000017945 */ /* 0x000fe40003800000 */
[----:B------:R-:W-:Y:S01]  /*97e0*/  IMAD.X R7, R19, 0x1, R158, P2 ;  /* 0x0000000113077824 */ /* 0x000fe200010e069e */
[----:B------:R-:W-:Y:S02]  /*97f0*/  MOV R158, UR9 ;  /* 0x00000009009e7c02 */ /* 0x000fe40008000f00 */
[----:B------:R-:W-:Y:S01]  /*9800*/  SHF.L.U32 R160, R160, 0x5, RZ ;  /* 0x00000005a0a07819 */ /* 0x000fe200000006ff */
[----:B------:R-:W-:-:S05]  /*9810*/  IMAD.WIDE.U32 R6, R22, UR43, R6 ;  /* 0x0000002b16067c25 */ /* 0x000fca000f8e0006 */
[----:B------:R-:W-:Y:S02]  /*9820*/  IADD3 R7, R159, R7, RZ ;  /* 0x000000079f077210 */ /* 0x000fe40007ffe0ff */
[----:B-1----:R-:W-:-:S04]  /*9830*/  LEA R8, P2, R6, R12, 0x2 ;  /* 0x0000000c06087211 */ /* 0x002fc800078410ff */
[----:B------:R-:W-:Y:S01]  /*9840*/  LEA.HI.X R9, R6, R13, R7, 0x2, P2 ;  /* 0x0000000d06097211 */ /* 0x000fe200010f1407 */
[----:B------:R-:W-:-:S05]  /*9850*/  IMAD.U32 R6, RZ, RZ, UR8 ;  /* 0x00000008ff067e24 */ /* 0x000fca000f8e00ff */
[----:B------:R-:W-:Y:S01]  /*9860*/  SHF.L.U64.HI R158, R6, 0x5, R158 ;  /* 0x00000005069e7819 */ /* 0x000fe2000001029e */
[----:B--2---:R-:W-:-:S04]  /*9870*/  FMUL R6, R23, R16 ;  /* 0x0000001017067220 */ /* 0x004fc80000400000 */
[----:B---3--:R-:W-:Y:S01]  /*9880*/  FFMA R161, R161, R2, R6 ;  /* 0x00000002a1a17223 */ /* 0x008fe20000000006 */
[----:B------:R-:W-:-:S05]  /*9890*/  IADD3 R6, P2, R160, R4, RZ ;  /* 0x00000004a0067210 */ /* 0x000fca0007f5e0ff */
[----:B------:R-:W-:-:S05]  /*98a0*/  IMAD.X R7, R158, 0x1, R5, P2 ;  /* 0x000000019e077824 */ /* 0x000fca00010e0605 */
[----:B------:R1:W-:Y:S01]  /*98b0*/  @P0 STG.E desc[UR36][R6.64], R161 ;  /* 0x000000a106000986 */ /* 0x0003e2000c101924 */
[----:B------:R-:W-:Y:S05]  /*98c0*/  @!P4 BRA `(.L_x_39) ;  /* 0x000000000004c947 */ /* 0x000fea0003800000 */
[----:B------:R2:W5:Y:S02]  /*98d0*/  LDG.E.LTC128B R23, desc[UR36][R8.64+0x4] ;  /* 0x0000042408177981 */ /* 0x000564000c1e1920 */
.L_x_39:
[----:B------:R-:W-:Y:S05]  /*98e0*/  BSYNC B1 ;  /* 0x0000000000017941 */ /* 0x000fea0003800000 */
.L_x_38:
[----:B------:R-:W3:Y:S01]  /*98f0*/  LDL.LU R162, [R1+0xc] ;  /* 0x00000c0001a27983 */ /* 0x000ee20000300800 */
[----:B-1---5:R-:W-:Y:S01]  /*9900*/  FMUL R161, R23, R16 ;  /* 0x0000001017a17220 */ /* 0x022fe20000400000 */
[----:B------:R-:W-:Y:S01]  /*9910*/  ISETP.GT.AND P0, PT, R0, 0x8, P3 ;  /* 0x000000080000780c */ /* 0x000fe20001f04270 */
[----:B------:R-:W-:Y:S02]  /*9920*/  BSSY B1, `(.L_x_40) ;  /* 0x0000005000017945 */ /* 0x000fe40003800000 */
[----:B---3--:R-:W-:-:S05]  /*9930*/  FFMA R161, R162, R2, R161 ;  /* 0x00000002a2a17223 */ /* 0x008fca00000000a1 */
[----:B------:R1:W-:Y:S05]  /*9940*/  @P4 STG.E desc[UR36][R6.64+0x4], R161 ;  /* 0x000004a106004986 */ /* 0x0003ea000c101924 */
[----:B------:R-:W-:Y:S05]  /*9950*/  @!P0 BRA `(.L_x_41) ;  /* 0x0000000000048947 */ /* 0x000fea0003800000 */
[----:B------:R3:W5:Y:S02]  /*9960*/  LDG.E.LTC128B R23, desc[UR36][R10.64+0x20] ;  /* 0x000020240a177981 */ /* 0x000764000c1e1920 */
.L_x_41:
[----:B------:R-:W-:Y:S05]  /*9970*/  BSYNC B1 ;  /* 0x0000000000017941 */ /* 0x000fea0003800000 */
.L_x_40:
[----:B------:R-:W4:Y:S01]  /*9980*/  LDL.LU R162, [R1+0x10] ;  /* 0x0000100001a27983 */ /* 0x000f220000300800 */
[----:B-1---5:R-:W-:Y:S01]  /*9990*/  FMUL R161, R23, R16 ;  /* 0x0000001017a17220 */ /* 0x022fe20000400000 */
[----:B------:R-:W-:Y:S01]  /*99a0*/  ISETP.GT.AND P2, PT, R0, 0x9, P3 ;  /* 0x000000090000780c */ /* 0x000fe20001f44270 */
[----:B------:R-:W-:Y:S02]  /*99b0*/  BSSY B1, `(.L_x_42) ;  /* 0x0000005000017945 */ /* 0x000fe40003800000 */
[----:B----4-:R-:W-:-:S05]  /*99c0*/  FFMA R161, R162, R2, R161 ;  /* 0x00000002a2a17223 */ /* 0x010fca00000000a1 */
[----:B------:R1:W-:Y:S05]  /*99d0*/  @P0 STG.E desc[UR36][R4.64+0x20], R161 ;  /* 0x000020a104000986 */ /* 0x0003ea000c101924 */
[----:B------:R-:W-:Y:S05]  /*99e0*/  @!P2 BRA `(.L_x_43) ;  /* 0x000000000004a947 */ /* 0x000fea0003800000 */
[----:B------:R4:W5:Y:S02]  /*99f0*/  LDG.E.LTC128B R23, desc[UR36][R10.64+0x24] ;  /* 0x000024240a177981 */ /* 0x000964000c1e1920 */
.L_x_43:
[----:B------:R-:W-:Y:S05]  /*9a00*/  BSYNC B1 ;  /* 0x0000000000017941 */ /* 0x000fea0003800000 */
.L_x_42:
[----:B------:R-:W2:Y:S01]  /*9a10*/  LDL.LU R162, [R1+0x14] ;  /* 0x0000140001a27983 */ /* 0x000ea20000300800 */
[----:B-1---5:R-:W-:Y:S01]  /*9a20*/  FMUL R161, R23, R16 ;  /* 0x0000001017a17220 */ /* 0x022fe20000400000 */
[----:B------:R-:W-:Y:S01]  /*9a30*/  ISETP.GT.AND P0, PT, R0, 0x8, P1 ;  /* 0x000000080000780c */ /* 0x000fe20000f04270 */
[----:B------:R-:W-:Y:S02]  /*9a40*/  BSSY B1, `(.L_x_44) ;  /* 0x0000005000017945 */ /* 0x000fe40003800000 */
[----:B--2---:R-:W-:-:S05]  /*9a50*/  FFMA R161, R162, R2, R161 ;  /* 0x00000002a2a17223 */ /* 0x004fca00000000a1 */
[----:B------:R1:W-:Y:S05]  /*9a60*/  @P2 STG.E desc[UR36][R4.64+0x24], R161 ;  /* 0x000024a104002986 */ /* 0x0003ea000c101924 */
[----:B------:R-:W-:Y:S05]  /*9a70*/  @!P0 BRA `(.L_x_45) ;  /* 0x0000000000048947 */ /* 0x000fea0003800000 */
[----:B------:R2:W5:Y:S02]  /*9a80*/  LDG.E.LTC128B R23, desc[UR36][R8.64+0x20] ;  /* 0x0000202408177981 */ /* 0x000564000c1e1920 */
.L_x_45:
[----:B------:R-:W-:Y:S05]  /*9a90*/  BSYNC B1 ;  /* 0x0000000000017941 */ /* 0x000fea0003800000 */
.L_x_44:
        /* <DEDUP_REMOVED lines=8> */
.L_x_47:
[----:B------:R-:W-:Y:S05]  /*9b20*/  BSYNC B1 ;  /* 0x0000000000017941 */ /* 0x000fea0003800000 */
.L_x_46:
        /* <DEDUP_REMOVED lines=8> */
.L_x_49:
[----:B------:R-:W-:Y:S05]  /*9bb0*/  BSYNC B1 ;  /* 0x0000000000017941 */ /* 0x000fea0003800000 */
.L_x_48:
        /* <DEDUP_REMOVED lines=8> */
.L_x_51:
[----:B------:R-:W-:Y:S05]  /*9c40*/  BSYNC B1 ;  /* 0x0000000000017941 */ /* 0x000fea0003800000 */
.L_x_50:
        /* <DEDUP_REMOVED lines=8> */
.L_x_53:
[----:B------:R-:W-:Y:S05]  /*9cd0*/  BSYNC B1 ;  /* 0x0000000000017941 */ /* 0x000fea0003800000 */
.L_x_52:
        /* <DEDUP_REMOVED lines=8> */
.L_x_55:
[----:B------:R-:W-:Y:S05]  /*9d60*/  BSYNC B1 ;  /* 0x0000000000017941 */ /* 0x000fea0003800000 */
.L_x_54:
        /* <DEDUP_REMOVED lines=8> */
.L_x_57:
[----:B------:R-:W-:Y:S05]  /*9df0*/  BSYNC B1 ;  /* 0x0000000000017941 */ /* 0x000fea0003800000 */
.L_x_56:
        /* <DEDUP_REMOVED lines=8> */
.L_x_59:
[----:B------:R-:W-:Y:S05]  /*9e80*/  BSYNC B1 ;  /* 0x0000000000017941 */ /* 0x000fea0003800000 */
.L_x_58:
        /* <DEDUP_REMOVED lines=8> */
.L_x_61:
[----:B------:R-:W-:Y:S05]  /*9f10*/  BSYNC B1 ;  /* 0x0000000000017941 */ /* 0x000fea0003800000 */
.L_x_60:
        /* <DEDUP_REMOVED lines=8> */
.L_x_63:
[----:B------:R-:W-:Y:S05]  /*9fa0*/  BSYNC B1 ;  /* 0x0000000000017941 */ /* 0x000fea0003800000 */
.L_x_62:
        /* <DEDUP_REMOVED lines=8> */
.L_x_65:
[----:B------:R-:W-:Y:S05]  /*a030*/  BSYNC B1 ;  /* 0x0000000000017941 */ /* 0x000fea0003800000 */
.L_x_64:
        /* <DEDUP_REMOVED lines=8> */
.L_x_67:
[----:B------:R-:W-:Y:S05]  /*a0c0*/  BSYNC B1 ;  /* 0x0000000000017941 */ /* 0x000fea0003800000 */
.L_x_66:
        /* <DEDUP_REMOVED lines=8> */
.L_x_69:
[----:B------:R-:W-:Y:S05]  /*a150*/  BSYNC B1 ;  /* 0x0000000000017941 */ /* 0x000fea0003800000 */
.L_x_68:
        /* <DEDUP_REMOVED lines=8> */
.L_x_71:
[----:B------:R-:W-:Y:S05]  /*a1e0*/  BSYNC B1 ;  /* 0x0000000000017941 */ /* 0x000fea0003800000 */
.L_x_70:
        /* <DEDUP_REMOVED lines=8> */
.L_x_73:
[----:B------:R-:W-:Y:S05]  /*a270*/  BSYNC B1 ;  /* 0x0000000000017941 */ /* 0x000fea0003800000 */
.L_x_72:
        /* <DEDUP_REMOVED lines=8> */
.L_x_75:
[----:B------:R-:W-:Y:S05]  /*a300*/  BSYNC B1 ;  /* 0x0000000000017941 */ /* 0x000fea0003800000 */
.L_x_74:
        /* <DEDUP_REMOVED lines=8> */
.L_x_77:
[----:B------:R-:W-:Y:S05]  /*a390*/  BSYNC B1 ;  /* 0x0000000000017941 */ /* 0x000fea0003800000 */
.L_x_76:
        /* <DEDUP_REMOVED lines=8> */
.L_x_79:
[----:B------:R-:W-:Y:S05]  /*a420*/  BSYNC B1 ;  /* 0x0000000000017941 */ /* 0x000fea0003800000 */
.L_x_78:
        /* <DEDUP_REMOVED lines=8> */
.L_x_81:
[----:B------:R-:W-:Y:S05]  /*a4b0*/  BSYNC B1 ;  /* 0x0000000000017941 */ /* 0x000fea0003800000 */
.L_x_80:
        /* <DEDUP_REMOVED lines=8> */
.L_x_83:
[----:B------:R-:W-:Y:S05]  /*a540*/  BSYNC B1 ;  /* 0x0000000000017941 */ /* 0x000fea0003800000 */
.L_x_82:
        /* <DEDUP_REMOVED lines=8> */
.L_x_85:
[----:B------:R-:W-:Y:S05]  /*a5d0*/  BSYNC B1 ;  /* 0x0000000000017941 */ /* 0x000fea0003800000 */
.L_x_84:
        /* <DEDUP_REMOVED lines=8> */
.L_x_87:
[----:B------:R-:W-:Y:S05]  /*a660*/  BSYNC B1 ;  /* 0x0000000000017941 */ /* 0x000fea0003800000 */
.L_x_86:
        /* <DEDUP_REMOVED lines=8> */
.L_x_89:
[----:B------:R-:W-:Y:S05]  /*a6f0*/  BSYNC B1 ;  /* 0x0000000000017941 */ /* 0x000fea0003800000 */
.L_x_88:
        /* <DEDUP_REMOVED lines=8> */
.L_x_91:
[----:B------:R-:W-:Y:S05]  /*a780*/  BSYNC B1 ;  /* 0x0000000000017941 */ /* 0x000fea0003800000 */
.L_x_90:
        /* <DEDUP_REMOVED lines=8> */
.L_x_93:
[----:B------:R-:W-:Y:S05]  /*a810*/  BSYNC B1 ;  /* 0x0000000000017941 */ /* 0x000fea0003800000 */
.L_x_92:
        /* <DEDUP_REMOVED lines=8> */
.L_x_95:
[----:B------:R-:W-:Y:S05]  /*a8a0*/  BSYNC B1 ;  /* 0x0000000000017941 */ /* 0x000fea0003800000 */
.L_x_94:
        /* <DEDUP_REMOVED lines=8> */
.L_x_97:
[----:B------:R-:W-:Y:S05]  /*a930*/  BSYNC B1 ;  /* 0x0000000000017941 */ /* 0x000fea0003800000 */
.L_x_96:
        /* <DEDUP_REMOVED lines=8> */
.L_x_99:
[----:B------:R-:W-:Y:S05]  /*a9c0*/  BSYNC B1 ;  /* 0x0000000000017941 */ /* 0x000fea0003800000 */
.L_x_98:
        /* <DEDUP_REMOVED lines=8> */
.L_x_101:
[----:B------:R-:W-:Y:S05]  /*aa50*/  BSYNC B1 ;  /* 0x0000000000017941 */ /* 0x000fea0003800000 */
.L_x_100:
        /* <DEDUP_REMOVED lines=8> */
.L_x_103:
[----:B------:R-:W-:Y:S05]  /*aae0*/  BSYNC B1 ;  /* 0x0000000000017941 */ /* 0x000fea0003800000 */
.L_x_102:
        /* <DEDUP_REMOVED lines=8> */
.L_x_105:
[----:B------:R-:W-:Y:S05]  /*ab70*/  BSYNC B1 ;  /* 0x0000000000017941 */ /* 0x000fea0003800000 */
.L_x_104:
        /* <DEDUP_REMOVED lines=8> */
.L_x_107:
[----:B------:R-:W-:Y:S05]  /*ac00*/  BSYNC B1 ;  /* 0x0000000000017941 */ /* 0x000fea0003800000 */
.L_x_106:
        /* <DEDUP_REMOVED lines=8> */
.L_x_109:
[----:B------:R-:W-:Y:S05]  /*ac90*/  BSYNC B1 ;  /* 0x0000000000017941 */ /* 0x000fea0003800000 */
.L_x_108:
        /* <DEDUP_REMOVED lines=8> */
.L_x_111:
[----:B------:R-:W-:Y:S05]  /*ad20*/  BSYNC B1 ;  /* 0x0000000000017941 */ /* 0x000fea0003800000 */
.L_x_110:
        /* <DEDUP_REMOVED lines=8> */
.L_x_113:
[----:B------:R-:W-:Y:S05]  /*adb0*/  BSYNC B1 ;  /* 0x0000000000017941 */ /* 0x000fea0003800000 */
.L_x_112:
        /* <DEDUP_REMOVED lines=8> */
.L_x_115:
[----:B------:R-:W-:Y:S05]  /*ae40*/  BSYNC B1 ;  /* 0x0000000000017941 */ /* 0x000fea0003800000 */
.L_x_114:
        /* <DEDUP_REMOVED lines=8> */
.L_x_117:
[----:B------:R-:W-:Y:S05]  /*aed0*/  BSYNC B1 ;  /* 0x0000000000017941 */ /* 0x000fea0003800000 */
.L_x_116:
        /* <DEDUP_REMOVED lines=8> */
.L_x_119:
[----:B------:R-:W-:Y:S05]  /*af60*/  BSYNC B1 ;  /* 0x0000000000017941 */ /* 0x000fea0003800000 */
.L_x_118:
        /* <DEDUP_REMOVED lines=8> */
.L_x_121:
[----:B------:R-:W-:Y:S05]  /*aff0*/  BSYNC B1 ;  /* 0x0000000000017941 */ /* 0x000fea0003800000 */
.L_x_120:
        /* <DEDUP_REMOVED lines=8> */
.L_x_123:
[----:B------:R-:W-:Y:S05]  /*b080*/  BSYNC B1 ;  /* 0x0000000000017941 */ /* 0x000fea0003800000 */
.L_x_122:
        /* <DEDUP_REMOVED lines=8> */
.L_x_125:
[----:B------:R-:W-:Y:S05]  /*b110*/  BSYNC B1 ;  /* 0x0000000000017941 */ /* 0x000fea0003800000 */
.L_x_124:
        /* <DEDUP_REMOVED lines=8> */
.L_x_127:
[----:B------:R-:W-:Y:S05]  /*b1a0*/  BSYNC B1 ;  /* 0x0000000000017941 */ /* 0x000fea0003800000 */
.L_x_126:
        /* <DEDUP_REMOVED lines=8> */
.L_x_129:
[----:B------:R-:W-:Y:S05]  /*b230*/  BSYNC B1 ;  /* 0x0000000000017941 */ /* 0x000fea0003800000 */
.L_x_128:
        /* <DEDUP_REMOVED lines=8> */
.L_x_131:
[----:B------:R-:W-:Y:S05]  /*b2c0*/  BSYNC B1 ;  /* 0x0000000000017941 */ /* 0x000fea0003800000 */
.L_x_130:
        /* <DEDUP_REMOVED lines=8> */
.L_x_133:
[----:B------:R-:W-:Y:S05]  /*b350*/  BSYNC B1 ;  /* 0x0000000000017941 */ /* 0x000fea0003800000 */
.L_x_132:
        /* <DEDUP_REMOVED lines=8> */
.L_x_135:
[----:B------:R-:W-:Y:S05]  /*b3e0*/  BSYNC B1 ;  /* 0x0000000000017941 */ /* 0x000fea0003800000 */
.L_x_134:
        /* <DEDUP_REMOVED lines=8> */
.L_x_137:
[----:B------:R-:W-:Y:S05]  /*b470*/  BSYNC B1 ;  /* 0x0000000000017941 */ /* 0x000fea0003800000 */
.L_x_136:
        /* <DEDUP_REMOVED lines=8> */
.L_x_139:
[----:B------:R-:W-:Y:S05]  /*b500*/  BSYNC B1 ;  /* 0x0000000000017941 */ /* 0x000fea0003800000 */
.L_x_138:
        /* <DEDUP_REMOVED lines=8> */
.L_x_141:
[----:B------:R-:W-:Y:S05]  /*b590*/  BSYNC B1 ;  /* 0x0000000000017941 */ /* 0x000fea0003800000 */
.L_x_140:
        /* <DEDUP_REMOVED lines=8> */
.L_x_143:
[----:B------:R-:W-:Y:S05]  /*b620*/  BSYNC B1 ;  /* 0x0000000000017941 */ /* 0x000fea0003800000 */
.L_x_142:
        /* <DEDUP_REMOVED lines=8> */
.L_x_145:
[----:B------:R-:W-:Y:S05]  /*b6b0*/  BSYNC B1 ;  /* 0x0000000000017941 */ /* 0x000fea0003800000 */
.L_x_144:
        /* <DEDUP_REMOVED lines=8> */
.L_x_147:
[----:B------:R-:W-:Y:S05]  /*b740*/  BSYNC B1 ;  /* 0x0000000000017941 */ /* 0x000fea0003800000 */
.L_x_146:
        /* <DEDUP_REMOVED lines=8> */
.L_x_149:
[----:B------:R-:W-:Y:S05]  /*b7d0*/  BSYNC B1 ;  /* 0x0000000000017941 */ /* 0x000fea0003800000 */
.L_x_148:
        /* <DEDUP_REMOVED lines=8> */
.L_x_151:
[----:B------:R-:W-:Y:S05]  /*b860*/  BSYNC B1 ;  /* 0x0000000000017941 */ /* 0x000fea0003800000 */
.L_x_150:
        /* <DEDUP_REMOVED lines=8> */
.L_x_153:
[----:B------:R-:W-:Y:S05]  /*b8f0*/  BSYNC B1 ;  /* 0x0000000000017941 */ /* 0x000fea0003800000 */
.L_x_152:
        /* <DEDUP_REMOVED lines=8> */
.L_x_155:
[----:B------:R-:W-:Y:S05]  /*b980*/  BSYNC B1 ;  /* 0x0000000000017941 */ /* 0x000fea0003800000 */
.L_x_154:
        /* <DEDUP_REMOVED lines=8> */
.L_x_157:
[----:B------:R-:W-:Y:S05]  /*ba10*/  BSYNC B1 ;  /* 0x0000000000017941 */ /* 0x000fea0003800000 */
.L_x_156:
        /* <DEDUP_REMOVED lines=8> */
.L_x_159:
[----:B------:R-:W-:Y:S05]  /*baa0*/  BSYNC B1 ;  /* 0x0000000000017941 */ /* 0x000fea0003800000 */
.L_x_158:
        /* <DEDUP_REMOVED lines=8> */
.L_x_161:
[----:B------:R-:W-:Y:S05]  /*bb30*/  BSYNC B1 ;  /* 0x0000000000017941 */ /* 0x000fea0003800000 */
.L_x_160:
        /* <DEDUP_REMOVED lines=8> */
.L_x_163:
[----:B------:R-:W-:Y:S05]  /*bbc0*/  BSYNC B1 ;  /* 0x0000000000017941 */ /* 0x000fea0003800000 */
.L_x_162:
        /* <DEDUP_REMOVED lines=8> */
.L_x_165:
[----:B------:R-:W-:Y:S05]  /*bc50*/  BSYNC B1 ;  /* 0x0000000000017941 */ /* 0x000fea0003800000 */
.L_x_164:
        /* <DEDUP_REMOVED lines=8> */
.L_x_167:
[----:B------:R-:W-:Y:S05]  /*bce0*/  BSYNC B1 ;  /* 0x0000000000017941 */ /* 0x000fea0003800000 */
.L_x_166:
        /* <DEDUP_REMOVED lines=8> */
.L_x_169:
[----:B------:R-:W-:Y:S05]  /*bd70*/  BSYNC B1 ;  /* 0x0000000000017941 */ /* 0x000fea0003800000 */
.L_x_168:
        /* <DEDUP_REMOVED lines=8> */
.L_x_171:
[----:B------:R-:W-:Y:S05]  /*be00*/  BSYNC B1 ;  /* 0x0000000000017941 */ /* 0x000fea0003800000 */
.L_x_170:
        /* <DEDUP_REMOVED lines=8> */
.L_x_173:
[----:B------:R-:W-:Y:S05]  /*be90*/  BSYNC B1 ;  /* 0x0000000000017941 */ /* 0x000fea0003800000 */
.L_x_172:
        /* <DEDUP_REMOVED lines=8> */
.L_x_175:
[----:B------:R-:W-:Y:S05]  /*bf20*/  BSYNC B1 ;  /* 0x0000000000017941 */ /* 0x000fea0003800000 */
.L_x_174:
        /* <DEDUP_REMOVED lines=8> */
.L_x_177:
[----:B------:R-:W-:Y:S05]  /*bfb0*/  BSYNC B1 ;  /* 0x0000000000017941 */ /* 0x000fea0003800000 */
.L_x_176:
        /* <DEDUP_REMOVED lines=8> */
.L_x_179:
[----:B------:R-:W-:Y:S05]  /*c040*/  BSYNC B1 ;  /* 0x0000000000017941 */ /* 0x000fea0003800000 */
.L_x_178:
        /* <DEDUP_REMOVED lines=8> */
.L_x_181:
[----:B------:R-:W-:Y:S05]  /*c0d0*/  BSYNC B1 ;  /* 0x0000000000017941 */ /* 0x000fea0003800000 */
.L_x_180:
        /* <DEDUP_REMOVED lines=8> */
.L_x_183:
[----:B------:R-:W-:Y:S05]  /*c160*/  BSYNC B1 ;  /* 0x0000000000017941 */ /* 0x000fea0003800000 */
.L_x_182:
        /* <DEDUP_REMOVED lines=8> */
.L_x_185:
[----:B------:R-:W-:Y:S05]  /*c1f0*/  BSYNC B1 ;  /* 0x0000000000017941 */ /* 0x000fea0003800000 */
.L_x_184:
        /* <DEDUP_REMOVED lines=8> */
.L_x_187:
[----:B------:R-:W-:Y:S05]  /*c280*/  BSYNC B1 ;  /* 0x0000000000017941 */ /* 0x000fea0003800000 */
.L_x_186:
        /* <DEDUP_REMOVED lines=8> */
.L_x_189:
[----:B------:R-:W-:Y:S05]  /*c310*/  BSYNC B1 ;  /* 0x0000000000017941 */ /* 0x000fea0003800000 */
.L_x_188:
        /* <DEDUP_REMOVED lines=8> */
.L_x_191:
[----:B------:R-:W-:Y:S05]  /*c3a0*/  BSYNC B1 ;  /* 0x0000000000017941 */ /* 0x000fea0003800000 */
.L_x_190:
        /* <DEDUP_REMOVED lines=8> */
.L_x_193:
[----:B------:R-:W-:Y:S05]  /*c430*/  BSYNC B1 ;  /* 0x0000000000017941 */ /* 0x000fea0003800000 */
.L_x_192:
        /* <DEDUP_REMOVED lines=8> */
.L_x_195:
[----:B------:R-:W-:Y:S05]  /*c4c0*/  BSYNC B1 ;  /* 0x0000000000017941 */ /* 0x000fea0003800000 */
.L_x_194:
        /* <DEDUP_REMOVED lines=8> */
.L_x_197:
[----:B------:R-:W-:Y:S05]  /*c550*/  BSYNC B1 ;  /* 0x0000000000017941 */ /* 0x000fea0003800000 */
.L_x_196:
        /* <DEDUP_REMOVED lines=8> */
.L_x_199:
[----:B------:R-:W-:Y:S05]  /*c5e0*/  BSYNC B1 ;  /* 0x0000000000017941 */ /* 0x000fea0003800000 */
.L_x_198:
        /* <DEDUP_REMOVED lines=8> */
.L_x_201:
[----:B------:R-:W-:Y:S05]  /*c670*/  BSYNC B1 ;  /* 0x0000000000017941 */ /* 0x000fea0003800000 */
.L_x_200:
        /* <DEDUP_REMOVED lines=8> */
.L_x_203:
[----:B------:R-:W-:Y:S05]  /*c700*/  BSYNC B1 ;  /* 0x0000000000017941 */ /* 0x000fea0003800000 */
.L_x_202:
        /* <DEDUP_REMOVED lines=8> */
.L_x_205:
[----:B------:R-:W-:Y:S05]  /*c790*/  BSYNC B1 ;  /* 0x0000000000017941 */ /* 0x000fea0003800000 */
.L_x_204:
        /* <DEDUP_REMOVED lines=8> */
.L_x_207:
[----:B------:R-:W-:Y:S05]  /*c820*/  BSYNC B1 ;  /* 0x0000000000017941 */ /* 0x000fea0003800000 */
.L_x_206:
        /* <DEDUP_REMOVED lines=8> */
.L_x_209:
[----:B------:R-:W-:Y:S05]  /*c8b0*/  BSYNC B1 ;  /* 0x0000000000017941 */ /* 0x000fea0003800000 */
.L_x_208:
        /* <DEDUP_REMOVED lines=8> */
.L_x_211:
[----:B------:R-:W-:Y:S05]  /*c940*/  BSYNC B1 ;  /* 0x0000000000017941 */ /* 0x000fea0003800000 */
.L_x_210:
        /* <DEDUP_REMOVED lines=8> */
.L_x_213:
[----:B------:R-:W-:Y:S05]  /*c9d0*/  BSYNC B1 ;  /* 0x0000000000017941 */ /* 0x000fea0003800000 */
.L_x_212:
        /* <DEDUP_REMOVED lines=8> */
.L_x_215:
[----:B------:R-:W-:Y:S05]  /*ca60*/  BSYNC B1 ;  /* 0x0000000000017941 */ /* 0x000fea0003800000 */
.L_x_214:
        /* <DEDUP_REMOVED lines=8> */
.L_x_217:
[----:B------:R-:W-:Y:S05]  /*caf0*/  BSYNC B1 ;  /* 0x0000000000017941 */ /* 0x000fea0003800000 */
.L_x_216:
        /* <DEDUP_REMOVED lines=8> */
.L_x_219:
[----:B------:R-:W-:Y:S05]  /*cb80*/  BSYNC B1 ;  /* 0x0000000000017941 */ /* 0x000fea0003800000 */
.L_x_218:
        /* <DEDUP_REMOVED lines=8> */
.L_x_221:
[----:B------:R-:W-:Y:S05]  /*cc10*/  BSYNC B1 ;  /* 0x0000000000017941 */ /* 0x000fea0003800000 */
.L_x_220:
        /* <DEDUP_REMOVED lines=8> */
.L_x_223:
[----:B------:R-:W-:Y:S05]  /*cca0*/  BSYNC B1 ;  /* 0x0000000000017941 */ /* 0x000fea0003800000 */
.L_x_222:
        /* <DEDUP_REMOVED lines=8> */
.L_x_225:
[----:B------:R-:W-:Y:S05]  /*cd30*/  BSYNC B1 ;  /* 0x0000000000017941 */ /* 0x000fea0003800000 */
.L_x_224:
        /* <DEDUP_REMOVED lines=8> */
.L_x_227:
[----:B------:R-:W-:Y:S05]  /*cdc0*/  BSYNC B1 ;  /* 0x0000000000017941 */ /* 0x000fea0003800000 */
.L_x_226:
        /* <DEDUP_REMOVED lines=8> */
.L_x_229:
[----:B------:R-:W-:Y:S05]  /*ce50*/  BSYNC B1 ;  /* 0x0000000000017941 */ /* 0x000fea0003800000 */
.L_x_228:
        /* <DEDUP_REMOVED lines=8> */
.L_x_231:
[----:B------:R-:W-:Y:S05]  /*cee0*/  BSYNC B1 ;  /* 0x0000000000017941 */ /* 0x000fea0003800000 */
.L_x_230:
        /* <DEDUP_REMOVED lines=8> */
.L_x_233:
[----:B------:R-:W-:Y:S05]  /*cf70*/  BSYNC B1 ;  /* 0x0000000000017941 */ /* 0x000fea0003800000 */
.L_x_232:
        /* <DEDUP_REMOVED lines=8> */
.L_x_235:
[----:B------:R-:W-:Y:S05]  /*d000*/  BSYNC B1 ;  /* 0x0000000000017941 */ /* 0x000fea0003800000 */
.L_x_234:
        /* <DEDUP_REMOVED lines=8> */
.L_x_237:
[----:B------:R-:W-:Y:S05]  /*d090*/  BSYNC B1 ;  /* 0x0000000000017941 */ /* 0x000fea0003800000 */
.L_x_236:
        /* <DEDUP_REMOVED lines=8> */
.L_x_239:
[----:B------:R-:W-:Y:S05]  /*d120*/  BSYNC B1 ;  /* 0x0000000000017941 */ /* 0x000fea0003800000 */
.L_x_238:
        /* <DEDUP_REMOVED lines=8> */
.L_x_241:
[----:B------:R-:W-:Y:S05]  /*d1b0*/  BSYNC B1 ;  /* 0x0000000000017941 */ /* 0x000fea0003800000 */
.L_x_240:
        /* <DEDUP_REMOVED lines=8> */
.L_x_243:
[----:B------:R-:W-:Y:S05]  /*d240*/  BSYNC B1 ;  /* 0x0000000000017941 */ /* 0x000fea0003800000 */
.L_x_242:
        /* <DEDUP_REMOVED lines=8> */
.L_x_245:
[----:B------:R-:W-:Y:S05]  /*d2d0*/  BSYNC B1 ;  /* 0x0000000000017941 */ /* 0x000fea0003800000 */
.L_x_244:
        /* <DEDUP_REMOVED lines=8> */
.L_x_247:
[----:B------:R-:W-:Y:S05]  /*d360*/  BSYNC B1 ;  /* 0x0000000000017941 */ /* 0x000fea0003800000 */
.L_x_246:
        /* <DEDUP_REMOVED lines=8> */
.L_x_249:
[----:B------:R-:W-:Y:S05]  /*d3f0*/  BSYNC B1 ;  /* 0x0000000000017941 */ /* 0x000fea0003800000 */
.L_x_248:
        /* <DEDUP_REMOVED lines=8> */
.L_x_251:
[----:B------:R-:W-:Y:S05]  /*d480*/  BSYNC B1 ;  /* 0x0000000000017941 */ /* 0x000fea0003800000 */
.L_x_250:
        /* <DEDUP_REMOVED lines=8> */
.L_x_253:
[----:B------:R-:W-:Y:S05]  /*d510*/  BSYNC B1 ;  /* 0x0000000000017941 */ /* 0x000fea0003800000 */
.L_x_252:
        /* <DEDUP_REMOVED lines=8> */
.L_x_255:
[----:B------:R-:W-:Y:S05]  /*d5a0*/  BSYNC B1 ;  /* 0x0000000000017941 */ /* 0x000fea0003800000 */
.L_x_254:
        /* <DEDUP_REMOVED lines=8> */
.L_x_257:
[----:B------:R-:W-:Y:S05]  /*d630*/  BSYNC B1 ;  /* 0x0000000000017941 */ /* 0x000fea0003800000 */
.L_x_256:
        /* <DEDUP_REMOVED lines=8> */
.L_x_259:
[----:B------:R-:W-:Y:S05]  /*d6c0*/  BSYNC B1 ;  /* 0x0000000000017941 */ /* 0x000fea0003800000 */
.L_x_258:
        /* <DEDUP_REMOVED lines=8> */
.L_x_261:
[----:B------:R-:W-:Y:S05]  /*d750*/  BSYNC B1 ;  /* 0x0000000000017941 */ /* 0x000fea0003800000 */
.L_x_260:
        /* <DEDUP_REMOVED lines=8> */
.L_x_263:
[----:B------:R-:W-:Y:S05]  /*d7e0*/  BSYNC B1 ;  /* 0x0000000000017941 */ /* 0x000fea0003800000 */
.L_x_262:
        /* <DEDUP_REMOVED lines=8> */
.L_x_265:
[----:B------:R-:W-:Y:S05]  /*d870*/  BSYNC B1 ;  /* 0x0000000000017941 */ /* 0x000fea0003800000 */
.L_x_264:
        /* <DEDUP_REMOVED lines=8> */
.L_x_267:
[----:B------:R-:W-:Y:S05]  /*d900*/  BSYNC B1 ;  /* 0x0000000000017941 */ /* 0x000fea0003800000 */
.L_x_266:
        /* <DEDUP_REMOVED lines=8> */
.L_x_269:
[----:B------:R-:W-:Y:S05]  /*d990*/  BSYNC B1 ;  /* 0x0000000000017941 */ /* 0x000fea0003800000 */
.L_x_268:
        /* <DEDUP_REMOVED lines=8> */
.L_x_271:
[----:B------:R-:W-:Y:S05]  /*da20*/  BSYNC B1 ;  /* 0x0000000000017941 */ /* 0x000fea0003800000 */
.L_x_270:
        /* <DEDUP_REMOVED lines=8> */
.L_x_273:
[----:B------:R-:W-:Y:S05]  /*dab0*/  BSYNC B1 ;  /* 0x0000000000017941 */ /* 0x000fea0003800000 */
.L_x_272:
        /* <DEDUP_REMOVED lines=8> */
.L_x_275:
[----:B------:R-:W-:Y:S05]  /*db40*/  BSYNC B1 ;  /* 0x0000000000017941 */ /* 0x000fea0003800000 */
.L_x_274:
        /* <DEDUP_REMOVED lines=8> */
.L_x_277:
[----:B------:R-:W-:Y:S05]  /*dbd0*/  BSYNC B1 ;  /* 0x0000000000017941 */ /* 0x000fea0003800000 */
.L_x_276:
        /* <DEDUP_REMOVED lines=8> */
.L_x_279:
[----:B------:R-:W-:Y:S05]  /*dc60*/  BSYNC B1 ;  /* 0x0000000000017941 */ /* 0x000fea0003800000 */
.L_x_278:
        /* <DEDUP_REMOVED lines=8> */
.L_x_281:
[----:B------:R-:W-:Y:S05]  /*dcf0*/  BSYNC B1 ;  /* 0x0000000000017941 */ /* 0x000fea0003800000 */
.L_x_280:
[----:B------:R-:W3:Y:S01]  /*dd00*/  LDL.LU R162, [R1+0x1f0] ;  /* 0x0001f00001a27983 */ /* 0x000ee20000300800 */
[----:B-1---5:R-:W-:Y:S01]  /*dd10*/  FMUL R161, R23, R16 ;  /* 0x0000001017a17220 */ /* 0x022fe20000400000 */
[----:B------:R-:W-:Y:S01]  /*dd20*/  ISETP.GT.AND P3, PT, R0, 0xf9, P3 ;  /* 0x000000f90000780c */ /* 0x000fe20001f64270 */
[----:B------:R-:W-:Y:S01]  /*dd30*/  BSSY B1, `(.L_x_282) ;  /* 0x0000006000017945 */ /* 0x000fe20003800000 */
[----:B------:R-:W-:Y:S01]  /*dd40*/  IADD3 R163, P0, R3, 0x80, RZ ;  /* 0x0000008003a37810 */ /* 0x000fe20007f1e0ff */
[----:B---3--:R-:W-:-:S05]  /*dd50*/  FFMA R161, R162, R2, R161 ;  /* 0x00000002a2a17223 */ /* 0x008fca00000000a1 */
[----:B------:R1:W-:Y:S05]  /*dd60*/  @P4 STG.E desc[UR36][R4.64+0x3e0], R161 ;  /* 0x0003e0a104004986 */ /* 0x0003ea000c101924 */
[----:B------:R-:W-:Y:S05]  /*dd70*/  @!P3 BRA `(.L_x_283) ;  /* 0x000000000004b947 */ /* 0x000fea0003800000 */
[----:B------:R3:W5:Y:S02]  /*dd80*/  LDG.E.LTC128B R23, desc[UR36][R10.64+0x3e4] ;  /* 0x0003e4240a177981 */ /* 0x000764000c1e1920 */
.L_x_283:
[----:B------:R-:W-:Y:S05]  /*dd90*/  BSYNC B1 ;  /* 0x0000000000017941 */ /* 0x000fea0003800000 */
.L_x_282:
[----:B0-234-:R-:W2:Y:S01]  /*dda0*/  LDL.LU R10, [R1+0x1f4] ;  /* 0x0001f400010a7983 */ /* 0x01dea20000300800 */
[----:B-----5:R-:W-:Y:S01]  /*ddb0*/  FMUL R3, R23, R16 ;  /* 0x0000001017037220 */ /* 0x020fe20000400000 */
[----:B------:R-:W-:Y:S01]  /*ddc0*/  ISETP.GT.AND P2, PT, R0, 0xf8, P1 ;  /* 0x000000f80000780c */ /* 0x000fe20000f44270 */
[----:B------:R-:W-:Y:S01]  /*ddd0*/  BSSY B1, `(.L_x_284) ;  /* 0x0000007000017945 */ /* 0x000fe20003800000 */
[----:B------:R-:W-:Y:S01]  /*dde0*/  IADD3.X R11, RZ, UR7, RZ, P0, !PT ;  /* 0x00000007ff0b7c10 */ /* 0x000fe200087fe4ff */
[----:B--2---:R-:W-:-:S04]  /*ddf0*/  FFMA R3, R10, R2, R3 ;  /* 0x000000020a037223 */ /* 0x004fc80000000003 */
[----:B------:R-:W-:Y:S01]  /*de00*/  IMAD R10, R11, R14, RZ ;  /* 0x0000000e0b0a7224 */ /* 0x000fe200078e02ff */
[----:B------:R0:W-:Y:S05]  /*de10*/  @P3 STG.E desc[UR36][R4.64+0x3e4], R3 ;  /* 0x0003e40304003986 */ /* 0x0001ea000c101924 */
[----:B------:R-:W-:Y:S05]  /*de20*/  @!P2 BRA `(.L_x_285) ;  /* 0x000000000004a947 */ /* 0x000fea0003800000 */
[----:B------:R2:W5:Y:S02]  /*de30*/  LDG.E.LTC128B R23, desc[UR36][R8.64+0x3e0] ;  /* 0x0003e02408177981 */ /* 0x000564000c1e1920 */
.L_x_285:
[----:B------:R-:W-:Y:S05]  /*de40*/  BSYNC B1 ;  /* 0x0000000000017941 */ /* 0x000fea0003800000 */
.L_x_284:
[----:B------:R-:W3:Y:S01]  /*de50*/  LDL.LU R11, [R1+0x1f8] ;  /* 0x0001f800010b7983 */ /* 0x000ee20000300800 */
[----:B0----5:R-:W-:Y:S01]  /*de60*/  FMUL R3, R23, R16 ;  /* 0x0000001017037220 */ /* 0x021fe20000400000 */
[C---:B------:R-:W-:Y:S01]  /*de70*/  ISETP.GT.AND P1, PT, R0.reuse, 0xf9, P1 ;  /* 0x000000f90000780c */ /* 0x040fe20000f24270 */
[----:B------:R-:W-:Y:S01]  /*de80*/  IMAD R165, R163, R15, R10 ;  /* 0x0000000fa3a57224 */ /* 0x000fe200078e020a */
[----:B------:R-:W-:Y:S01]  /*de90*/  ISETP.GT.AND P0, PT, R153, 0x80, PT ;  /* 0x000000809900780c */ /* 0x000fe20003f04270 */
[----:B------:R-:W-:Y:S03]  /*dea0*/  BSSY B1, `(.L_x_286) ;  /* 0x0000008000017945 */ /* 0x000fe60003800000 */
[----:B------:R-:W-:Y:S01]  /*deb0*/  ISETP.GT.AND P3, PT, R0, RZ, P0 ;  /* 0x000000ff0000720c */ /* 0x000fe20000764270 */
[----:B---3--:R-:W-:Y:S01]  /*dec0*/  FFMA R3, R11, R2, R3 ;  /* 0x000000020b037223 */ /* 0x008fe20000000003 */
[----:B------:R-:W-:-:S04]  /*ded0*/  IMAD.WIDE.U32 R10, R163, R14, R20 ;  /* 0x0000000ea30a7225 */ /* 0x000fc800078e0014 */
[----:B------:R0:W-:Y:S01]  /*dee0*/  @P2 STG.E desc[UR36][R6.64+0x3e0], R3 ;  /* 0x0003e00306002986 */ /* 0x0001e2000c101924 */
[----:B------:R-:W-:Y:S01]  /*def0*/  IMAD.IADD R15, R11, 0x1, R165 ;  /* 0x000000010b0f7824 */ /* 0x000fe200078e02a5 */
[----:B------:R-:W-:Y:S06]  /*df00*/  @!P1 BRA `(.L_x_287) ;  /* 0x0000000000049947 */ /* 0x000fec0003800000 */
[----:B------:R3:W5:Y:S02]  /*df10*/  LDG.E.LTC128B R23, desc[UR36][R8.64+0x3e4] ;  /* 0x0003e42408177981 */ /* 0x000764000c1e1920 */
.L_x_287:
[----:B------:R-:W-:Y:S05]  /*df20*/  BSYNC B1 ;  /* 0x0000000000017941 */ /* 0x000fea0003800000 */
.L_x_286:
[----:B-1----:R-:W4:Y:S01]  /*df30*/  LDL.LU R161, [R1+0x1fc] ;  /* 0x0001fc0001a17983 */ /* 0x002f220000300800 */
[----:B0----5:R-:W-:Y:S01]  /*df40*/  FMUL R3, R23, R16 ;  /* 0x0000001017037220 */ /* 0x021fe20000400000 */
[----:B--23--:R-:W-:-:S04]  /*df50*/  LEA R8, P2, R10, R12, 0x2 ;  /* 0x0000000c0a087211 */ /* 0x00cfc800078410ff */
[----:B------:R-:W-:Y:S01]  /*df60*/  LEA.HI.X R9, R10, R13, R15, 0x2, P2 ;  /* 0x0000000d0a097211 */ /* 0x000fe200010f140f */
[----:B----4-:R-:W-:Y:S01]  /*df70*/  FFMA R3, R161, R2, R3 ;  /* 0x00000002a1037223 */ /* 0x010fe20000000003 */
[----:B------:R-:W-:-:S04]  /*df80*/  MOV R161, R23 ;  /* 0x0000001700a17202 */ /* 0x000fc80000000f00 */
[----:B------:R0:W-:Y:S04]  /*df90*/  @P1 STG.E desc[UR36][R6.64+0x3e4], R3 ;  /* 0x0003e40306001986 */ /* 0x0001e8000c101924 */
[----:B------:R1:W2:Y:S01]  /*dfa0*/  @P3 LDG.E.LTC128B R161, desc[UR36][R8.64] ;  /* 0x0000002408a13981 */ /* 0x0002a2000c1e1920 */
[CC--:B------:R-:W-:Y:S01]  /*dfb0*/  IMAD.WIDE.U32 R10, R163.reuse, R14.reuse, R18 ;  /* 0x0000000ea30a7225 */ /* 0x0c0fe200078e0012 */
[----:B------:R-:W-:Y:S01]  /*dfc0*/  ISETP.GT.AND P2, PT, R0, 0x1, P0 ;  /* 0x000000010000780c */ /* 0x000fe20000744270 */
[----:B------:R-:W-:Y:S02]  /*dfd0*/  BSSY B1, `(.L_x_288) ;  /* 0x0000016000017945 */ /* 0x000fe40003800000 */
[----:B------:R-:W-:Y:S01]  /*dfe0*/  IMAD.WIDE.U32 R14, R163, R14, R156 ;  /* 0x0000000ea30e7225 */ /* 0x000fe200078e009c */
[----:B------:R-:W-:-:S02]  /*dff0*/  MOV R157, UR8 ;  /* 0x00000008009d7c02 */ /* 0x000fc40008000f00 */
[----:B------:R-:W-:Y:S01]  /*e000*/  MOV R156, UR9 ;  /* 0x00000009009c7c02 */ /* 0x000fe20008000f00 */
[----:B------:R-:W-:Y:S01]  /*e010*/  IMAD.U32 R163, RZ, RZ, UR8 ;  /* 0x00000008ffa37e24 */ /* 0x000fe2000f8e00ff */
[----:B------:R-:W-:Y:S01]  /*e020*/  IADD3 R15, R165, R15, RZ ;  /* 0x0000000fa50f7210 */ /* 0x000fe20007ffe0ff */
[----:B------:R-:W-:Y:S02]  /*e030*/  IMAD.SHL.U32 R157, R157, 0x200, RZ ;  /* 0x000002009d9d7824 */ /* 0x000fe400078e00ff */
[----:B------:R-:W-:Y:S01]  /*e040*/  IMAD.IADD R11, R165, 0x1, R11 ;  /* 0x00000001a50b7824 */ /* 0x000fe200078e020b */
[----:B------:R-:W-:Y:S02]  /*e050*/  SHF.L.U64.HI R163, R163, 0x9, R156 ;  /* 0x00000009a3a37819 */ /* 0x000fe4000001029c */
[----:B-1----:R-:W-:Y:S01]  /*e060*/  IADD3 R8, P1, R157, R4, RZ ;  /* 0x000000049d087210 */ /* 0x002fe20007f3e0ff */
[----:B------:R-:W-:Y:S01]  /*e070*/  IMAD.WIDE.U32 R10, R22, UR43, R10 ;  /* 0x0000002b160a7c25 */ /* 0x000fe2000f8e000a */
[----:B------:R-:W-:-:S02]  /*e080*/  IADD3 R156, P4, R154, R14, RZ ;  /* 0x0000000e9a9c7210 */ /* 0x000fc40007f9e0ff */
[----:B------:R-:W-:Y:S01]  /*e090*/  IADD3 R154, P6, R18, R14, RZ ;  /* 0x0000000e129a7210 */ /* 0x000fe20007fde0ff */
[----:B------:R-:W-:Y:S01]  /*e0a0*/  IMAD.X R9, R163, 0x1, R5, P1 ;  /* 0x00000001a3097824 */ /* 0x000fe200008e0605 */
[----:B0-----:R-:W-:Y:S02]  /*e0b0*/  IADD3 R7, R159, R11, RZ ;  /* 0x0000000b9f077210 */ /* 0x001fe40007ffe0ff */
[----:B------:R-:W-:-:S04]  /*e0c0*/  LEA R6, P5, R10, R12, 0x2 ;  /* 0x0000000c0a067211 */ /* 0x000fc800078a10ff */
[----:B------:R-:W-:Y:S01]  /*e0d0*/  LEA.HI.X R7, R10, R13, R7, 0x2, P5 ;  /* 0x0000000d0a077211 */ /* 0x000fe200028f1407 */
[----:B--2---:R-:W-:-:S04]  /*e0e0*/  FMUL R3, R161, R16 ;  /* 0x00000010a1037220 */ /* 0x004fc80000400000 */
[----:B------:R-:W-:-:S05]  /*e0f0*/  FFMA R3, R24, R2, R3 ;  /* 0x0000000218037223 */ /* 0x000fca0000000003 */
[----:B------:R0:W-:Y:S01]  /*e100*/  @P3 STG.E desc[UR36][R8.64], R3 ;  /* 0x0000000308003986 */ /* 0x0001e2000c101924 */
[----:B------:R-:W-:Y:S05]  /*e110*/  @!P2 BRA `(.L_x_289) ;  /* 0x000000000004a947 */ /* 0x000fea0003800000 */
[----:B------:R1:W5:Y:S02]  /*e120*/  LDG.E.LTC128B R161, desc[UR36][R6.64+0x4] ;  /* 0x0000042406a17981 */ /* 0x000364000c1e1920 */
.L_x_289:
[----:B------:R-:W-:Y:S05]  /*e130*/  BSYNC B1 ;  /* 0x0000000000017941 */ /* 0x000fea0003800000 */
.L_x_288:
[----:B-----5:R-:W-:Y:S01]  /*e140*/  FMUL R10, R161, R16 ;  /* 0x00000010a10a7220 */ /* 0x020fe20000400000 */
[----:B------:R-:W-:Y:S01]  /*e150*/  ISETP.GT.AND P1, PT, R153, 0x88, PT ;  /* 0x000000889900780c */ /* 0x000fe20003f24270 */
[----:B------:R-:W-:Y:S01]  /*e160*/  IMAD.X R20, R15, 0x1, R21, P4 ;  /* 0x000000010f147824 */ /* 0x000fe200020e0615 */
[----:B------:R-:W-:Y:S01]  /*e170*/  IADD3.X R155, R19, R15, RZ, P6, !PT ;  /* 0x0000000f139b7210 */ /* 0x000fe200037fe4ff */
[----:B------:R-:W-:Y:S01]  /*e180*/  FFMA R25, R25, R2, R10 ;  /* 0x0000000219197223 */ /* 0x000fe2000000000a */
[----:B------:R-:W-:Y:S01]  /*e190*/  ISETP.GT.AND P4, PT, R0, RZ, P1 ;  /* 0x000000ff0000720c */ /* 0x000fe20000f84270 */
[----:B------:R-:W-:Y:S01]  /*e1a0*/  BSSY B1, `(.L_x_290) ;  /* 0x0000009000017945 */ /* 0x000fe20003800000 */
[----:B------:R-:W-:Y:S01]  /*e1b0*/  LEA R10, P5, R156, R12, 0x2 ;  /* 0x0000000c9c0a7211 */ /* 0x000fe200078a10ff */
[----:B------:R-:W-:Y:S01]  /*e1c0*/  IMAD.WIDE.U32 R22, R22, UR43, R154 ;  /* 0x0000002b16167c25 */ /* 0x000fe2000f8e009a */
[----:B------:R2:W-:Y:S01]  /*e1d0*/  @P2 STG.E desc[UR36][R8.64+0x4], R25 ;  /* 0x0000041908002986 */ /* 0x0005e2000c101924 */
[----:B------:R-:W-:-:S02]  /*e1e0*/  IADD3 R14, P3, R8, R160, RZ ;  /* 0x000000a0080e7210 */ /* 0x000fc40007f7e0ff */
[----:B------:R-:W-:Y:S01]  /*e1f0*/  LEA.HI.X R11, R156, R13, R20, 0x2, P5 ;  /* 0x0000000d9c0b7211 */ /* 0x000fe200028f1414 */
[----:B------:R-:W-:-:S05]  /*e200*/  IMAD.IADD R159, R159, 0x1, R23 ;  /* 0x000000019f9f7824 */ /* 0x000fca00078e0217 */
[----:B------:R-:W-:Y:S05]  /*e210*/  @!P4 BRA `(.L_x_291) ;  /* 0x000000000004c947 */ /* 0x000fea0003800000 */
[----:B------:R3:W5:Y:S02]  /*e220*/  LDG.E.LTC128B R161, desc[UR36][R10.64] ;  /* 0x000000240aa17981 */ /* 0x000764000c1e1920 */
.L_x_291:
[----:B------:R-:W-:Y:S05]  /*e230*/  BSYNC B1 ;  /* 0x0000000000017941 */ /* 0x000fea0003800000 */
.L_x_290:
[----:B0----5:R-:W-:Y:S01]  /*e240*/  FMUL R3, R161, R16 ;  /* 0x00000010a1037220 */ /* 0x021fe20000400000 */
[----:B------:R-:W-:Y:S01]  /*e250*/  IADD3.X R15, R9, R158, RZ, P3, !PT ;  /* 0x0000009e090f7210 */ /* 0x000fe20001ffe4ff */
[----:B------:R-:W-:Y:S01]  /*e260*/  BSSY B1, `(.L_x_292) ;  /* 0x0000008000017945 */ /* 0x000fe20003800000 */
[----:B------:R-:W-:Y:S01]  /*e270*/  ISETP.GT.AND P5, PT, R0, 0x1, P1 ;  /* 0x000000010000780c */ /* 0x000fe20000fa4270 */
[----:B------:R-:W-:Y:S01]  /*e280*/  FFMA R3, R26, R2, R3 ;  /* 0x000000021a037223 */ /* 0x000fe20000000003 */
[----:B------:R-:W-:-:S04]  /*e290*/  LEA R12, P2, R22, R12, 0x2 ;  /* 0x0000000c160c7211 */ /* 0x000fc800078410ff */
[----:B------:R0:W-:Y:S01]  /*e2a0*/  @P4 STG.E desc[UR36][R14.64], R3 ;  /* 0x000000030e004986 */ /* 0x0001e2000c101924 */
[----:B------:R-:W-:-:S06]  /*e2b0*/  LEA.HI.X R13, R22, R13, R159, 0x2, P2 ;  /* 0x0000000d160d7211 */ /* 0x000fcc00010f149f */
[----:B------:R-:W-:Y:S05]  /*e2c0*/  @!P5 BRA `(.L_x_293) ;  /* 0x000000000004d947 */ /* 0x000fea0003800000 */
[----:B------:R4:W5:Y:S02]  /*e2d0*/  LDG.E.LTC128B R161, desc[UR36][R12.64+0x4] ;  /* 0x000004240ca17981 */ /* 0x000964000c1e1920 */
.L_x_293:
[----:B------:R-:W-:Y:S05]  /*e2e0*/  BSYNC B1 ;  /* 0x0000000000017941 */ /* 0x000fea0003800000 */
.L_x_292:
[----:B---3-5:R-:W-:Y:S01]  /*e2f0*/  FMUL R10, R161, R16 ;  /* 0x00000010a10a7220 */ /* 0x028fe20000400000 */
[----:B------:R-:W-:Y:S01]  /*e300*/  ISETP.GT.AND P2, PT, R0, 0x8, P0 ;  /* 0x000000080000780c */ /* 0x000fe20000744270 */
[----:B------:R-:W-:Y:S02]  /*e310*/  BSSY B1, `(.L_x_294) ;  /* 0x0000005000017945 */ /* 0x000fe40003800000 */
[----:B------:R-:W-:-:S05]  /*e320*/  FFMA R27, R27, R2, R10 ;  /* 0x000000021b1b7223 */ /* 0x000fca000000000a */
[----:B------:R3:W-:Y:S05]  /*e330*/  @P5 STG.E desc[UR36][R14.64+0x4], R27 ;  /* 0x0000041b0e005986 */ /* 0x0007ea000c101924 */
[----:B------:R-:W-:Y:S05]  /*e340*/  @!P2 BRA `(.L_x_295) ;  /* 0x000000000004a947 */ /* 0x000fea0003800000 */
[----:B------:R0:W5:Y:S02]  /*e350*/  LDG.E.LTC128B R161, desc[UR36][R6.64+0x20] ;  /* 0x0000202406a17981 */ /* 0x000164000c1e1920 */
.L_x_295:
[----:B------:R-:W-:Y:S05]  /*e360*/  BSYNC B1 ;  /* 0x0000000000017941 */ /* 0x000fea0003800000 */
.L_x_294:
[----:B0----5:R-:W-:Y:S01]  /*e370*/  FMUL R3, R161, R16 ;  /* 0x00000010a1037220 */ /* 0x021fe20000400000 */
[----:B------:R-:W-:Y:S01]  /*e380*/  ISETP.GT.AND P4, PT, R0, 0x9, P0 ;  /* 0x000000090000780c */ /* 0x000fe20000784270 */
[----:B------:R-:W-:Y:S02]  /*e390*/  BSSY B1, `(.L_x_296) ;  /* 0x0000005000017945 */ /* 0x000fe40003800000 */
[----:B------:R-:W-:-:S05]  /*e3a0*/  FFMA R3, R28, R2, R3 ;  /* 0x000000021c037223 */ /* 0x000fca0000000003 */
[----:B------:R0:W-:Y:S05]  /*e3b0*/  @P2 STG.E desc[UR36][R8.64+0x20], R3 ;  /* 0x0000200308002986 */ /* 0x0001ea000c101924 */
[----:B------:R-:W-:Y:S05]  /*e3c0*/  @!P4 BRA `(.L_x_297) ;  /* 0x000000000004c947 */ /* 0x000fea0003800000 */
[----:B------:R0:W5:Y:S02]  /*e3d0*/  LDG.E.LTC128B R161, desc[UR36][R6.64+0x24] ;  /* 0x0000242406a17981 */ /* 0x000164000c1e1920 */
.L_x_297:
[----:B------:R-:W-:Y:S05]  /*e3e0*/  BSYNC B1 ;  /* 0x0000000000017941 */ /* 0x000fea0003800000 */
.L_x_296:
[----:B---3-5:R-:W-:Y:S01]  /*e3f0*/  FMUL R14, R161, R16 ;  /* 0x00000010a10e7220 */ /* 0x028fe20000400000 */
[----:B------:R-:W-:Y:S01]  /*e400*/  ISETP.GT.AND P2, PT, R0, 0x8, P1 ;  /* 0x000000080000780c */ /* 0x000fe20000f44270 */
[----:B------:R-:W-:Y:S01]  /*e410*/  BSSY B1, `(.L_x_298) ;  /* 0x0000006000017945 */ /* 0x000fe20003800000 */
[----:B------:R-:W-:Y:S01]  /*e420*/  IADD3 R10, P3, R160, R8, RZ ;  /* 0x00000008a00a7210 */ /* 0x000fe20007f7e0ff */
[----:B------:R-:W-:-:S05]  /*e430*/  FFMA R29, R29, R2, R14 ;  /* 0x000000021d1d7223 */ /* 0x000fca000000000e */
[----:B------:R3:W-:Y:S05]  /*e440*/  @P4 STG.E desc[UR36][R8.64+0x24], R29 ;  /* 0x0000241d08004986 */ /* 0x0007ea000c101924 */
[----:B------:R-:W-:Y:S05]  /*e450*/  @!P2 BRA `(.L_x_299) ;  /* 0x000000000004a947 */ /* 0x000fea0003800000 */
[----:B------:R0:W5:Y:S02]  /*e460*/  LDG.E.LTC128B R161, desc[UR36][R12.64+0x20] ;  /* 0x000020240ca17981 */ /* 0x000164000c1e1920 */
.L_x_299:
[----:B------:R-:W-:Y:S05]  /*e470*/  BSYNC B1 ;  /* 0x0000000000017941 */ /* 0x000fea0003800000 */
.L_x_298:
[----:B0----5:R-:W-:Y:S01]  /*e480*/  FMUL R3, R161, R16 ;  /* 0x00000010a1037220 */ /* 0x021fe20000400000 */
[----:B------:R-:W-:Y:S01]  /*e490*/  IMAD.X R11, R158, 0x1, R9, P3 ;  /* 0x000000019e0b7824 */ /* 0x000fe200018e0609 */
[----:B------:R-:W-:Y:S01]  /*e4a0*/  ISETP.GT.AND P4, PT, R0, 0x9, P1 ;  /* 0x000000090000780c */ /* 0x000fe20000f84270 */
[----:B------:R-:W-:Y:S01]  /*e4b0*/  BSSY B1, `(.L_x_300) ;  /* 0x0000007000017945 */ /* 0x000fe20003800000 */
[----:B------:R-:W-:Y:S01]  /*e4c0*/  FFMA R15, R30, R2, R3 ;  /* 0x000000021e0f7223 */ /* 0x000fe20000000003 */
[----:B------:R-:W-:Y:S02]  /*e4d0*/  IADD3 R160, P6, P5, R160, R4, R157 ;  /* 0x00000004a0a07210 */ /* 0x000fe40007dde09d */
[----:B------:R-:W-:Y:S02]  /*e4e0*/  MOV R3, R161 ;  /* 0x000000a100037202 */ /* 0x000fe40000000f00 */
[----:B------:R0:W-:Y:S06]  /*e4f0*/  @P2 STG.E desc[UR36][R10.64+0x20], R15 ;  /* 0x0000200f0a002986 */ /* 0x0001ec000c101924 */
[----:B------:R-:W-:Y:S05]  /*e500*/  @!P4 BRA `(.L_x_301) ;  /* 0x000000000004c947 */ /* 0x000fea0003800000 */
[----:B------:R0:W5:Y:S02]  /*e510*/  LDG.E.LTC128B R3, desc[UR36][R12.64+0x24] ;  /* 0x000024240c037981 */ /* 0x000164000c1e1920 */
.L_x_301:
[----:B------:R-:W-:Y:S05]  /*e520*/  BSYNC B1 ;  /* 0x0000000000017941 */ /* 0x000fea0003800000 */
.L_x_300:
[----:B-----5:R-:W-:Y:S01]  /*e530*/  FMUL R4, R3, R16 ;  /* 0x0000001003047220 */ /* 0x020fe20000400000 */
[----:B------:R-:W-:Y:S01]  /*e540*/  IADD3.X R161, R158, R5, R163, P6, P5 ;  /* 0x000000059ea17210 */ /* 0x000fe200037ea4a3 */
[----:B------:R-:W-:Y:S01]  /*e550*/  BSSY B1, `(.L_x_302) ;  /* 0x0000006000017945 */ /* 0x000fe20003800000 */
[----:B------:R-:W-:Y:S01]  /*e560*/  ISETP.GT.AND P2, PT, R0, 0x10, P0 ;  /* 0x000000100000780c */ /* 0x000fe20000744270 */
[----:B------:R-:W-:-:S05]  /*e570*/  FFMA R31, R31, R2, R4 ;  /* 0x000000021f1f7223 */ /* 0x000fca0000000004 */
[----:B------:R0:W-:Y:S07]  /*e580*/  @P4 STG.E desc[UR36][R160.64+0x24], R31 ;  /* 0x0000241fa0004986 */ /* 0x0001ee000c101924 */
[----:B------:R-:W-:Y:S05]  /*e590*/  @!P2 BRA `(.L_x_303) ;  /* 0x000000000004a947 */ /* 0x000fea0003800000 */
[----:B------:R0:W5:Y:S02]  /*e5a0*/  LDG.E.LTC128B R3, desc[UR36][R6.64+0x40] ;  /* 0x0000402406037981 */ /* 0x000164000c1e1920 */
.L_x_303:
[----:B------:R-:W-:Y:S05]  /*e5b0*/  BSYNC B1 ;  /* 0x0000000000017941 */ /* 0x000fea0003800000 */
.L_x_302:
[----:B-----5:R-:W-:Y:S01]  /*e5c0*/  FMUL R5, R3, R16 ;  /* 0x0000001003057220 */ /* 0x020fe20000400000 */
[----:B------:R-:W-:Y:S01]  /*e5d0*/  ISETP.GT.AND P3, PT, R0, 0x11, P0 ;  /* 0x000000110000780c */ /* 0x000fe20000764270 */
[----:B------:R-:W-:Y:S02]  /*e5e0*/  BSSY B1, `(.L_x_304) ;  /* 0x0000005000017945 */ /* 0x000fe40003800000 */
[----:B------:R-:W-:-:S05]  /*e5f0*/  FFMA R5, R32, R2, R5 ;  /* 0x0000000220057223 */ /* 0x000fca0000000005 */
[----:B------:R0:W-:Y:S05]  /*e600*/  @P2 STG.E desc[UR36][R8.64+0x40], R5 ;  /* 0x0000400508002986 */ /* 0x0001ea000c101924 */
[----:B------:R-:W-:Y:S05]  /*e610*/  @!P3 BRA `(.L_x_305) ;  /* 0x000000000004b947 */ /* 0x000fea0003800000 */
[----:B------:R0:W5:Y:S02]  /*e620*/  LDG.E.LTC128B R3, desc[UR36][R6.64+0x44] ;  /* 0x0000442406037981 */ /* 0x000164000c1e1920 */
.L_x_305:
[----:B------:R-:W-:Y:S05]  /*e630*/  BSYNC B1 ;  /* 0x0000000000017941 */ /* 0x000fea0003800000 */
.L_x_304:
[----:B-----5:R-:W-:Y:S01]  /*e640*/  FMUL R4, R3, R16 ;  /* 0x0000001003047220 */ /* 0x020fe20000400000 */
[----:B------:R-:W-:Y:S01]  /*e650*/  ISETP.GT.AND P2, PT, R0, 0x10, P1 ;  /* 0x000000100000780c */ /* 0x000fe20000f44270 */
[----:B------:R-:W-:Y:S02]  /*e660*/  BSSY B1, `(.L_x_306) ;  /* 0x0000005000017945 */ /* 0x000fe40003800000 */
[----:B------:R-:W-:-:S05]  /*e670*/  FFMA R33, R33, R2, R4 ;  /* 0x0000000221217223 */ /* 0x000fca0000000004 */
[----:B------:R0:W-:Y:S05]  /*e680*/  @P3 STG.E desc[UR36][R8.64+0x44], R33 ;  /* 0x0000442108003986 */ /* 0x0001ea000c101924 */
[----:B------:R-:W-:Y:S05]  /*e690*/  @!P2 BRA `(.L_x_307) ;  /* 0x000000000004a947 */ /* 0x000fea0003800000 */
[----:B------:R0:W5:Y:S02]  /*e6a0*/  LDG.E.LTC128B R3, desc[UR36][R12.64+0x40] ;  /* 0x000040240c037981 */ /* 0x000164000c1e1920 */
.L_x_307:
[----:B------:R-:W-:Y:S05]  /*e6b0*/  BSYNC B1 ;  /* 0x0000000000017941 */ /* 0x000fea0003800000 */
.L_x_306:
[----:B0----5:R-:W-:Y:S01]  /*e6c0*/  FMUL R5, R3, R16 ;  /* 0x0000001003057220 */ /* 0x021fe20000400000 */
[----:B------:R-:W-:Y:S01]  /*e6d0*/  @P2 IMAD.MOV.U32 R4, RZ, RZ, R160 ;  /* 0x000000ffff042224 */ /* 0x000fe200078e00a0 */
[----:B------:R-:W-:Y:S01]  /*e6e0*/  ISETP.GT.AND P3, PT, R0, 0x11, P1 ;  /* 0x000000110000780c */ /* 0x000fe20000f64270 */
[----:B------:R-:W-:Y:S01]  /*e6f0*/  BSSY B1, `(.L_x_308) ;  /* 0x0000006000017945 */ /* 0x000fe20003800000 */
[----:B------:R-:W-:Y:S01]  /*e700*/  FFMA R11, R34, R2, R5 ;  /* 0x00000002220b7223 */ /* 0x000fe20000000005 */
[----:B------:R-:W-:-:S05]  /*e710*/  @P2 MOV R5, R161 ;  /* 0x000000a100052202 */ /* 0x000fca0000000f00 */
[----:B------:R0:W-:Y:S05]  /*e720*/  @P2 STG.E desc[UR36][R4.64+0x40], R11 ;  /* 0x0000400b04002986 */ /* 0x0001ea000c101924 */
[----:B------:R-:W-:Y:S05]  /*e730*/  @!P3 BRA `(.L_x_309) ;  /* 0x000000000004b947 */ /* 0x000fea0003800000 */
[----:B------:R0:W5:Y:S02]  /*e740*/  LDG.E.LTC128B R3, desc[UR36][R12.64+0x44] ;  /* 0x000044240c037981 */ /* 0x000164000c1e1920 */
.L_x_309:
[----:B------:R-:W-:Y:S05]  /*e750*/  BSYNC B1 ;  /* 0x0000000000017941 */ /* 0x000fea0003800000 */
.L_x_308:
[----:B0----5:R-:W-:Y:S01]  /*e760*/  FMUL R4, R3, R16 ;  /* 0x0000001003047220 */ /* 0x021fe20000400000 */
[----:B------:R-:W-:Y:S01]  /*e770*/  @P3 MOV R5, R161 ;  /* 0x000000a100053202 */ /* 0x000fe20000000f00 */
[----:B------:R-:W-:Y:S01]  /*e780*/  BSSY B1, `(.L_x_310) ;  /* 0x0000007000017945 */ /* 0x000fe20003800000 */
[----:B------:R-:W-:Y:S01]  /*e790*/  ISETP.GT.AND P2, PT, R0, 0x18, P0 ;  /* 0x000000180000780c */ /* 0x000fe20000744270 */
[----:B------:R-:W-:Y:S01]  /*e7a0*/  FFMA R35, R35, R2, R4 ;  /* 0x0000000223237223 */ /* 0x000fe20000000004 */
[----:B------:R-:W-:-:S05]  /*e7b0*/  @P3 IMAD.MOV.U32 R4, RZ, RZ, R160 ;  /* 0x000000ffff043224 */ /* 0x000fca00078e00a0 */
[----:B------:R0:W-:Y:S06]  /*e7c0*/  @P3 STG.E desc[UR36][R4.64+0x44], R35 ;  /* 0x0000442304003986 */ /* 0x0001ec000c101924 */
[----:B------:R-:W-:Y:S05]  /*e7d0*/  @!P2 BRA `(.L_x_311) ;  /* 0x000000000004a947 */ /* 0x000fea0003800000 */
[----:B------:R0:W5:Y:S02]  /*e7e0*/  LDG.E.LTC128B R3, desc[UR36][R6.64+0x60] ;  /* 0x0000602406037981 */ /* 0x000164000c1e1920 */
.L_x_311:
[----:B------:R-:W-:Y:S05]  /*e7f0*/  BSYNC B1 ;  /* 0x0000000000017941 */ /* 0x000fea0003800000 */
.L_x_310:
[----:B0----5:R-:W-:Y:S01]  /*e800*/  FMUL R5, R3, R16 ;  /* 0x0000001003057220 */ /* 0x021fe20000400000 */
[----:B------:R-:W-:Y:S01]  /*e810*/  ISETP.GT.AND P3, PT, R0, 0x19, P0 ;  /* 0x000000190000780c */ /* 0x000fe20000764270 */
[----:B------:R-:W-:Y:S02]  /*e820*/  BSSY B1, `(.L_x_312) ;  /* 0x0000005000017945 */ /* 0x000fe40003800000 */
[----:B------:R-:W-:-:S05]  /*e830*/  FFMA R5, R36, R2, R5 ;  /* 0x0000000224057223 */ /* 0x000fca0000000005 */
[----:B------:R0:W-:Y:S05]  /*e840*/  @P2 STG.E desc[UR36][R8.64+0x60], R5 ;  /* 0x0000600508002986 */ /* 0x0001ea000c101924 */
[----:B------:R-:W-:Y:S05]  /*e850*/  @!P3 BRA `(.L_x_313) ;  /* 0x000000000004b947 */ /* 0x000fea0003800000 */
[----:B------:R0:W5:Y:S02]  /*e860*/  LDG.E.LTC128B R3, desc[UR36][R6.64+0x64] ;  /* 0x0000642406037981 */ /* 0x000164000c1e1920 */
.L_x_313:
[----:B------:R-:W-:Y:S05]  /*e870*/  BSYNC B1 ;  /* 0x0000000000017941 */ /* 0x000fea0003800000 */
.L_x_312:
[----:B-----5:R-:W-:Y:S01]  /*e880*/  FMUL R4, R3, R16 ;  /* 0x0000001003047220 */ /* 0x020fe20000400000 */
[----:B------:R-:W-:Y:S01]  /*e890*/  ISETP.GT.AND P2, PT, R0, 0x18, P1 ;  /* 0x000000180000780c */ /* 0x000fe20000f44270 */
[----:B------:R-:W-:Y:S02]  /*e8a0*/  BSSY B1, `(.L_x_314) ;  /* 0x0000005000017945 */ /* 0x000fe40003800000 */
[----:B------:R-:W-:-:S05]  /*e8b0*/  FFMA R37, R37, R2, R4 ;  /* 0x0000000225257223 */ /* 0x000fca0000000004 */
[----:B------:R0:W-:Y:S05]  /*e8c0*/  @P3 STG.E desc[UR36][R8.64+0x64], R37 ;  /* 0x0000642508003986 */ /* 0x0001ea000c101924 */
[----:B------:R-:W-:Y:S05]  /*e8d0*/  @!P2 BRA `(.L_x_315) ;  /* 0x000000000004a947 */ /* 0x000fea0003800000 */
[----:B------:R0:W5:Y:S02]  /*e8e0*/  LDG.E.LTC128B R3, desc[UR36][R12.64+0x60] ;  /* 0x000060240c037981 */ /* 0x000164000c1e1920 */
.L_x_315:
[----:B------:R-:W-:Y:S05]  /*e8f0*/  BSYNC B1 ;  /* 0x0000000000017941 */ /* 0x000fea0003800000 */
.L_x_314:
        /* <DEDUP_REMOVED lines=9> */
.L_x_317:
[----:B------:R-:W-:Y:S05]  /*e990*/  BSYNC B1 ;  /* 0x0000000000017941 */ /* 0x000fea0003800000 */
.L_x_316:
        /* <DEDUP_REMOVED lines=9> */
.L_x_319:
[----:B------:R-:W-:Y:S05]  /*ea30*/  BSYNC B1 ;  /* 0x0000000000017941 */ /* 0x000fea0003800000 */
.L_x_318:
[----:B0----5:R-:W-:Y:S01]  /*ea40*/  FMUL R5, R3, R16 ;  /* 0x0000001003057220 */ /* 0x021fe20000400000 */
[----:B------:R-:W-:Y:S01]  /*ea50*/  ISETP.GT.AND P3, PT, R0, 0x21, P0 ;  /* 0x000000210000780c */ /* 0x000fe20000764270 */
[----:B------:R-:W-:Y:S02]  /*ea60*/  BSSY B1, `(.L_x_320) ;  /* 0x0000005000017945 */ /* 0x000fe40003800000 */
[----:B------:R-:W-:-:S05]  /*ea70*/  FFMA R5, R40, R2, R5 ;  /* 0x0000000228057223 */ /* 0x000fca0000000005 */
[----:B------:R0:W-:Y:S05]  /*ea80*/  @P2 STG.E desc[UR36][R8.64+0x80], R5 ;  /* 0x0000800508002986 */ /* 0x0001ea000c101924 */
[----:B------:R-:W-:Y:S05]  /*ea90*/  @!P3 BRA `(.L_x_321) ;  /* 0x000000000004b947 */ /* 0x000fea0003800000 */
[----:B------:R0:W5:Y:S02]  /*eaa0*/  LDG.E.LTC128B R3, desc[UR36][R6.64+0x84] ;  /* 0x0000842406037981 */ /* 0x000164000c1e1920 */
.L_x_321:
[----:B------:R-:W-:Y:S05]  /*eab0*/  BSYNC B1 ;  /* 0x0000000000017941 */ /* 0x000fea0003800000 */
.L_x_320:
[----:B-----5:R-:W-:Y:S01]  /*eac0*/  FMUL R4, R3, R16 ;  /* 0x0000001003047220 */ /* 0x020fe20000400000 */
[----:B------:R-:W-:Y:S01]  /*ead0*/  ISETP.GT.AND P2, PT, R0, 0x20, P1 ;  /* 0x000000200000780c */ /* 0x000fe20000f44270 */
[----:B------:R-:W-:Y:S02]  /*eae0*/  BSSY B1, `(.L_x_322) ;  /* 0x0000005000017945 */ /* 0x000fe40003800000 */
[----:B------:R-:W-:-:S05]  /*eaf0*/  FFMA R41, R41, R2, R4 ;  /* 0x0000000229297223 */ /* 0x000fca0000000004 */
[----:B------:R0:W-:Y:S05]  /*eb00*/  @P3 STG.E desc[UR36][R8.64+0x84], R41 ;  /* 0x0000842908003986 */ /* 0x0001ea000c101924 */
[----:B------:R-:W-:Y:S05]  /*eb10*/  @!P2 BRA `(.L_x_323) ;  /* 0x000000000004a947 */ /* 0x000fea0003800000 */
[----:B------:R0:W5:Y:S02]  /*eb20*/  LDG.E.LTC128B R3, desc[UR36][R12.64+0x80] ;  /* 0x000080240c037981 */ /* 0x000164000c1e1920 */
.L_x_323:
[----:B------:R-:W-:Y:S05]  /*eb30*/  BSYNC B1 ;  /* 0x0000000000017941 */ /* 0x000fea0003800000 */
.L_x_322:
        /* <DEDUP_REMOVED lines=9> */
.L_x_325:
[----:B------:R-:W-:Y:S05]  /*ebd0*/  BSYNC B1 ;  /* 0x0000000000017941 */ /* 0x000fea0003800000 */
.L_x_324:
        /* <DEDUP_REMOVED lines=9> */
.L_x_327:
[----:B------:R-:W-:Y:S05]  /*ec70*/  BSYNC B1 ;  /* 0x0000000000017941 */ /* 0x000fea0003800000 */
.L_x_326:
[----:B0----5:R-:W-:Y:S01]  /*ec80*/  FMUL R5, R3, R16 ;  /* 0x0000001003057220 */ /* 0x021fe20000400000 */
[----:B------:R-:W-:Y:S01]  /*ec90*/  ISETP.GT.AND P3, PT, R0, 0x29, P0 ;  /* 0x000000290000780c */ /* 0x000fe20000764270 */
[----:B------:R-:W-:Y:S02]  /*eca0*/  BSSY B1, `(.L_x_328) ;  /* 0x0000005000017945 */ /* 0x000fe40003800000 */
[----:B------:R-:W-:-:S05]  /*ecb0*/  FFMA R5, R44, R2, R5 ;  /* 0x000000022c057223 */ /* 0x000fca0000000005 */
[----:B------:R0:W-:Y:S05]  /*ecc0*/  @P2 STG.E desc[UR36][R8.64+0xa0], R5 ;  /* 0x0000a00508002986 */ /* 0x0001ea000c101924 */
[----:B------:R-:W-:Y:S05]  /*ecd0*/  @!P3 BRA `(.L_x_329) ;  /* 0x000000000004b947 */ /* 0x000fea0003800000 */
[----:B------:R0:W5:Y:S02]  /*ece0*/  LDG.E.LTC128B R3, desc[UR36][R6.64+0xa4] ;  /* 0x0000a42406037981 */ /* 0x000164000c1e1920 */
.L_x_329:
[----:B------:R-:W-:Y:S05]  /*ecf0*/  BSYNC B1 ;  /* 0x0000000000017941 */ /* 0x000fea0003800000 */
.L_x_328:
[----:B-----5:R-:W-:Y:S01]  /*ed00*/  FMUL R4, R3, R16 ;  /* 0x0000001003047220 */ /* 0x020fe20000400000 */
[----:B------:R-:W-:Y:S01]  /*ed10*/  ISETP.GT.AND P2, PT, R0, 0x28, P1 ;  /* 0x000000280000780c */ /* 0x000fe20000f44270 */
[----:B------:R-:W-:Y:S02]  /*ed20*/  BSSY B1, `(.L_x_330) ;  /* 0x0000005000017945 */ /* 0x000fe40003800000 */
[----:B------:R-:W-:-:S05]  /*ed30*/  FFMA R45, R45, R2, R4 ;  /* 0x000000022d2d7223 */ /* 0x000fca0000000004 */
[----:B------:R0:W-:Y:S05]  /*ed40*/  @P3 STG.E desc[UR36][R8.64+0xa4], R45 ;  /* 0x0000a42d08003986 */ /* 0x0001ea000c101924 */
[----:B------:R-:W-:Y:S05]  /*ed50*/  @!P2 BRA `(.L_x_331) ;  /* 0x000000000004a947 */ /* 0x000fea0003800000 */
[----:B------:R0:W5:Y:S02]  /*ed60*/  LDG.E.LTC128B R3, desc[UR36][R12.64+0xa0] ;  /* 0x0000a0240c037981 */ /* 0x000164000c1e1920 */
.L_x_331:
[----:B------:R-:W-:Y:S05]  /*ed70*/  BSYNC B1 ;  /* 0x0000000000017941 */ /* 0x000fea0003800000 */
.L_x_330:
        /* <DEDUP_REMOVED lines=9> */
.L_x_333:
[----:B------:R-:W-:Y:S05]  /*ee10*/  BSYNC B1 ;  /* 0x0000000000017941 */ /* 0x000fea0003800000 */
.L_x_332:
        /* <DEDUP_REMOVED lines=9> */
.L_x_335:
[----:B------:R-:W-:Y:S05]  /*eeb0*/  BSYNC B1 ;  /* 0x0000000000017941 */ /* 0x000fea0003800000 */
.L_x_334:
[----:B0----5:R-:W-:Y:S01]  /*eec0*/  FMUL R5, R3, R16 ;  /* 0x0000001003057220 */ /* 0x021fe20000400000 */
[----:B------:R-:W-:Y:S01]  /*eed0*/  ISETP.GT.AND P3, PT, R0, 0x31, P0 ;  /* 0x000000310000780c */ /* 0x000fe20000764270 */
[----:B------:R-:W-:Y:S02]  /*eee0*/  BSSY B1, `(.L_x_336) ;  /* 0x0000005000017945 */ /* 0x000fe40003800000 */
[----:B------:R-:W-:-:S05]  /*eef0*/  FFMA R5, R48, R2, R5 ;  /* 0x0000000230057223 */ /* 0x000fca0000000005 */
[----:B------:R0:W-:Y:S05]  /*ef00*/  @P2 STG.E desc[UR36][R8.64+0xc0], R5 ;  /* 0x0000c00508002986 */ /* 0x0001ea000c101924 */
[----:B------:R-:W-:Y:S05]  /*ef10*/  @!P3 BRA `(.L_x_337) ;  /* 0x000000000004b947 */ /* 0x000fea0003800000 */
[----:B------:R0:W5:Y:S02]  /*ef20*/  LDG.E.LTC128B R3, desc[UR36][R6.64+0xc4] ;  /* 0x0000c42406037981 */ /* 0x000164000c1e1920 */
.L_x_337:
[----:B------:R-:W-:Y:S05]  /*ef30*/  BSYNC B1 ;  /* 0x0000000000017941 */ /* 0x000fea0003800000 */
.L_x_336:
[----:B-----5:R-:W-:Y:S01]  /*ef40*/  FMUL R4, R3, R16 ;  /* 0x0000001003047220 */ /* 0x020fe20000400000 */
[----:B------:R-:W-:Y:S01]  /*ef50*/  ISETP.GT.AND P2, PT, R0, 0x30, P1 ;  /* 0x000000300000780c */ /* 0x000fe20000f44270 */
[----:B------:R-:W-:Y:S02]  /*ef60*/  BSSY B1, `(.L_x_338) ;  /* 0x0000005000017945 */ /* 0x000fe40003800000 */
[----:B------:R-:W-:-:S05]  /*ef70*/  FFMA R49, R49, R2, R4 ;  /* 0x0000000231317223 */ /* 0x000fca0000000004 */
[----:B------:R0:W-:Y:S05]  /*ef80*/  @P3 STG.E desc[UR36][R8.64+0xc4], R49 ;  /* 0x0000c43108003986 */ /* 0x0001ea000c101924 */
[----:B------:R-:W-:Y:S05]  /*ef90*/  @!P2 BRA `(.L_x_339) ;  /* 0x000000000004a947 */ /* 0x000fea0003800000 */
[----:B------:R0:W5:Y:S02]  /*efa0*/  LDG.E.LTC128B R3, desc[UR36][R12.64+0xc0] ;  /* 0x0000c0240c037981 */ /* 0x000164000c1e1920 */
.L_x_339:
[----:B------:R-:W-:Y:S05]  /*efb0*/  BSYNC B1 ;  /* 0x0000000000017941 */ /* 0x000fea0003800000 */
.L_x_338:
        /* <DEDUP_REMOVED lines=9> */
.L_x_341:
[----:B------:R-:W-:Y:S05]  /*f050*/  BSYNC B1 ;  /* 0x0000000000017941 */ /* 0x000fea0003800000 */
.L_x_340:
        /* <DEDUP_REMOVED lines=9> */
.L_x_343:
[----:B------:R-:W-:Y:S05]  /*f0f0*/  BSYNC B1 ;  /* 0x0000000000017941 */ /* 0x000fea0003800000 */
.L_x_342:
[----:B0----5:R-:W-:Y:S01]  /*f100*/  FMUL R5, R3, R16 ;  /* 0x0000001003057220 */ /* 0x021fe20000400000 */
[----:B------:R-:W-:Y:S01]  /*f110*/  ISETP.GT.AND P3, PT, R0, 0x39, P0 ;  /* 0x000000390000780c */ /* 0x000fe20000764270 */
[----:B------:R-:W-:Y:S02]  /*f120*/  BSSY B1, `(.L_x_344) ;  /* 0x0000005000017945 */ /* 0x000fe40003800000 */
[----:B------:R-:W-:-:S05]  /*f130*/  FFMA R5, R52, R2, R5 ;  /* 0x0000000234057223 */ /* 0x000fca0000000005 */
[----:B------:R0:W-:Y:S05]  /*f140*/  @P2 STG.E desc[UR36][R8.64+0xe0], R5 ;  /* 0x0000e00508002986 */ /* 0x0001ea000c101924 */
[----:B------:R-:W-:Y:S05]  /*f150*/  @!P3 BRA `(.L_x_345) ;  /* 0x000000000004b947 */ /* 0x000fea0003800000 */
[----:B------:R0:W5:Y:S02]  /*f160*/  LDG.E.LTC128B R3, desc[UR36][R6.64+0xe4] ;  /* 0x0000e42406037981 */ /* 0x000164000c1e1920 */
.L_x_345:
[----:B------:R-:W-:Y:S05]  /*f170*/  BSYNC B1 ;  /* 0x0000000000017941 */ /* 0x000fea0003800000 */
.L_x_344:
[----:B-----5:R-:W-:Y:S01]  /*f180*/  FMUL R4, R3, R16 ;  /* 0x0000001003047220 */ /* 0x020fe20000400000 */
[----:B------:R-:W-:Y:S01]  /*f190*/  ISETP.GT.AND P2, PT, R0, 0x38, P1 ;  /* 0x000000380000780c */ /* 0x000fe20000f44270 */
[----:B------:R-:W-:Y:S02]  /*f1a0*/  BSSY B1, `(.L_x_346) ;  /* 0x0000005000017945 */ /* 0x000fe40003800000 */
[----:B------:R-:W-:-:S05]  /*f1b0*/  FFMA R53, R53, R2, R4 ;  /* 0x0000000235357223 */ /* 0x000fca0000000004 */
[----:B------:R0:W-:Y:S05]  /*f1c0*/  @P3 STG.E desc[UR36][R8.64+0xe4], R53 ;  /* 0x0000e43508003986 */ /* 0x0001ea000c101924 */
[----:B------:R-:W-:Y:S05]  /*f1d0*/  @!P2 BRA `(.L_x_347) ;  /* 0x000000000004a947 */ /* 0x000fea0003800000 */
[----:B------:R0:W5:Y:S02]  /*f1e0*/  LDG.E.LTC128B R3, desc[UR36][R12.64+0xe0] ;  /* 0x0000e0240c037981 */ /* 0x000164000c1e1920 */
.L_x_347:
[----:B------:R-:W-:Y:S05]  /*f1f0*/  BSYNC B1 ;  /* 0x0000000000017941 */ /* 0x000fea0003800000 */
.L_x_346:
        /* <DEDUP_REMOVED lines=9> */
.L_x_349:
[----:B------:R-:W-:Y:S05]  /*f290*/  BSYNC B1 ;  /* 0x0000000000017941 */ /* 0x000fea0003800000 */
.L_x_348:
        /* <DEDUP_REMOVED lines=9> */
.L_x_351:
[----:B------:R-:W-:Y:S05]  /*f330*/  BSYNC B1 ;  /* 0x0000000000017941 */ /* 0x000fea0003800000 */
.L_x_350:
[----:B0----5:R-:W-:Y:S01]  /*f340*/  FMUL R5, R3, R16 ;  /* 0x0000001003057220 */ /* 0x021fe20000400000 */
[----:B------:R-:W-:Y:S01]  /*f350*/  ISETP.GT.AND P3, PT, R0, 0x41, P0 ;  /* 0x000000410000780c */ /* 0x000fe20000764270 */
[----:B------:R-:W-:Y:S02]  /*f360*/  BSSY B1, `(.L_x_352) ;  /* 0x0000005000017945 */ /* 0x000fe40003800000 */
[----:B------:R-:W-:-:S05]  /*f370*/  FFMA R5, R56, R2, R5 ;  /* 0x0000000238057223 */ /* 0x000fca0000000005 */
[----:B------:R0:W-:Y:S05]  /*f380*/  @P2 STG.E desc[UR36][R8.64+0x100], R5 ;  /* 0x0001000508002986 */ /* 0x0001ea000c101924 */
[----:B------:R-:W-:Y:S05]  /*f390*/  @!P3 BRA `(.L_x_353) ;  /* 0x000000000004b947 */ /* 0x000fea0003800000 */
[----:B------:R0:W5:Y:S02]  /*f3a0*/  LDG.E.LTC128B R3, desc[UR36][R6.64+0x104] ;  /* 0x0001042406037981 */ /* 0x000164000c1e1920 */
.L_x_353:
[----:B------:R-:W-:Y:S05]  /*f3b0*/  BSYNC B1 ;  /* 0x0000000000017941 */ /* 0x000fea0003800000 */
.L_x_352:
[----:B-----5:R-:W-:Y:S01]  /*f3c0*/  FMUL R4, R3, R16 ;  /* 0x0000001003047220 */ /* 0x020fe20000400000 */
[----:B------:R-:W-:Y:S01]  /*f3d0*/  ISETP.GT.AND P2, PT, R0, 0x40, P1 ;  /* 0x000000400000780c */ /* 0x000fe20000f44270 */
[----:B------:R-:W-:Y:S02]  /*f3e0*/  BSSY B1, `(.L_x_354) ;  /* 0x0000005000017945 */ /* 0x000fe40003800000 */
[----:B------:R-:W-:-:S05]  /*f3f0*/  FFMA R57, R57, R2, R4 ;  /* 0x0000000239397223 */ /* 0x000fca0000000004 */
[----:B------:R0:W-:Y:S05]  /*f400*/  @P3 STG.E desc[UR36][R8.64+0x104], R57 ;  /* 0x0001043908003986 */ /* 0x0001ea000c101924 */
[----:B------:R-:W-:Y:S05]  /*f410*/  @!P2 BRA `(.L_x_355) ;  /* 0x000000000004a947 */ /* 0x000fea0003800000 */
[----:B------:R0:W5:Y:S02]  /*f420*/  LDG.E.LTC128B R3, desc[UR36][R12.64+0x100] ;  /* 0x000100240c037981 */ /* 0x000164000c1e1920 */
.L_x_355:
[----:B------:R-:W-:Y:S05]  /*f430*/  BSYNC B1 ;  /* 0x0000000000017941 */ /* 0x000fea0003800000 */
.L_x_354:
        /* <DEDUP_REMOVED lines=9> */
.L_x_357:
[----:B------:R-:W-:Y:S05]  /*f4d0*/  BSYNC B1 ;  /* 0x0000000000017941 */ /* 0x000fea0003800000 */
.L_x_356:
        /* <DEDUP_REMOVED lines=9> */
.L_x_359:
[----:B------:R-:W-:Y:S05]  /*f570*/  BSYNC B1 ;  /* 0x0000000000017941 */ /* 0x000fea0003800000 */
.L_x_358:
[----:B0----5:R-:W-:Y:S01]  /*f580*/  FMUL R5, R3, R16 ;  /* 0x0000001003057220 */ /* 0x021fe20000400000 */
[----:B------:R-:W-:Y:S01]  /*f590*/  ISETP.GT.AND P3, PT, R0, 0x49, P0 ;  /* 0x000000490000780c */ /* 0x000fe20000764270 */
[----:B------:R-:W-:Y:S02]  /*f5a0*/  BSSY B1, `(.L_x_360) ;  /* 0x0000005000017945 */ /* 0x000fe40003800000 */
[----:B------:R-:W-:-:S05]  /*f5b0*/  FFMA R5, R60, R2, R5 ;  /* 0x000000023c057223 */ /* 0x000fca0000000005 */
[----:B------:R0:W-:Y:S05]  /*f5c0*/  @P2 STG.E desc[UR36][R8.64+0x120], R5 ;  /* 0x0001200508002986 */ /* 0x0001ea000c101924 */
[----:B------:R-:W-:Y:S05]  /*f5d0*/  @!P3 BRA `(.L_x_361) ;  /* 0x000000000004b947 */ /* 0x000fea0003800000 */
[----:B------:R0:W5:Y:S02]  /*f5e0*/  LDG.E.LTC128B R3, desc[UR36][R6.64+0x124] ;  /* 0x0001242406037981 */ /* 0x000164000c1e1920 */
.L_x_361:
[----:B------:R-:W-:Y:S05]  /*f5f0*/  BSYNC B1 ;  /* 0x0000000000017941 */ /* 0x000fea0003800000 */
.L_x_360:
[----:B-----5:R-:W-:Y:S01]  /*f600*/  FMUL R4, R3, R16 ;  /* 0x0000001003047220 */ /* 0x020fe20000400000 */
[----:B------:R-:W-:Y:S01]  /*f610*/  ISETP.GT.AND P2, PT, R0, 0x48, P1 ;  /* 0x000000480000780c */ /* 0x000fe20000f44270 */
[----:B------:R-:W-:Y:S02]  /*f620*/  BSSY B1, `(.L_x_362) ;  /* 0x0000005000017945 */ /* 0x000fe40003800000 */
[----:B------:R-:W-:-:S05]  /*f630*/  FFMA R61, R61, R2, R4 ;  /* 0x000000023d3d7223 */ /* 0x000fca0000000004 */
[----:B------:R0:W-:Y:S05]  /*f640*/  @P3 STG.E desc[UR36][R8.64+0x124], R61 ;  /* 0x0001243d08003986 */ /* 0x0001ea000c101924 */
[----:B------:R-:W-:Y:S05]  /*f650*/  @!P2 BRA `(.L_x_363) ;  /* 0x000000000004a947 */ /* 0x000fea0003800000 */
[----:B------:R0:W5:Y:S02]  /*f660*/  LDG.E.LTC128B R3, desc[UR36][R12.64+0x120] ;  /* 0x000120240c037981 */ /* 0x000164000c1e1920 */
.L_x_363:
[----:B------:R-:W-:Y:S05]  /*f670*/  BSYNC B1 ;  /* 0x0000000000017941 */ /* 0x000fea0003800000 */
.L_x_362:
        /* <DEDUP_REMOVED lines=9> */
.L_x_365:
[----:B------:R-:W-:Y:S05]  /*f710*/  BSYNC B1 ;  /* 0x0000000000017941 */ /* 0x000fea0003800000 */
.L_x_364:
        /* <DEDUP_REMOVED lines=9> */
.L_x_367:
[----:B------:R-:W-:Y:S05]  /*f7b0*/  BSYNC B1 ;  /* 0x0000000000017941 */ /* 0x000fea0003800000 */
.L_x_366:
[----:B0----5:R-:W-:Y:S01]  /*f7c0*/  FMUL R5, R3, R16 ;  /* 0x0000001003057220 */ /* 0x021fe20000400000 */
[----:B------:R-:W-:Y:S01]  /*f7d0*/  ISETP.GT.AND P3, PT, R0, 0x51, P0 ;  /* 0x000000510000780c */ /* 0x000fe20000764270 */
[----:B------:R-:W-:Y:S02]  /*f7e0*/  BSSY B1, `(.L_x_368) ;  /* 0x0000005000017945 */ /* 0x000fe40003800000 */
[----:B------:R-:W-:-:S05]  /*f7f0*/  FFMA R5, R64, R2, R5 ;  /* 0x0000000240057223 */ /* 0x000fca0000000005 */
[----:B------:R0:W-:Y:S05]  /*f800*/  @P2 STG.E desc[UR36][R8.64+0x140], R5 ;  /* 0x0001400508002986 */ /* 0x0001ea000c101924 */
[----:B------:R-:W-:Y:S05]  /*f810*/  @!P3 BRA `(.L_x_369) ;  /* 0x000000000004b947 */ /* 0x000fea0003800000 */
[----:B------:R0:W5:Y:S02]  /*f820*/  LDG.E.LTC128B R3, desc[UR36][R6.64+0x144] ;  /* 0x0001442406037981 */ /* 0x000164000c1e1920 */
.L_x_369:
[----:B------:R-:W-:Y:S05]  /*f830*/  BSYNC B1 ;  /* 0x0000000000017941 */ /* 0x000fea0003800000 */
.L_x_368:
[----:B-----5:R-:W-:Y:S01]  /*f840*/  FMUL R4, R3, R16 ;  /* 0x0000001003047220 */ /* 0x020fe20000400000 */
[----:B------:R-:W-:Y:S01]  /*f850*/  ISETP.GT.AND P2, PT, R0, 0x50, P1 ;  /* 0x000000500000780c */ /* 0x000fe20000f44270 */
[----:B------:R-:W-:Y:S02]  /*f860*/  BSSY B1, `(.L_x_370) ;  /* 0x0000005000017945 */ /* 0x000fe40003800000 */
[----:B------:R-:W-:-:S05]  /*f870*/  FFMA R65, R65, R2, R4 ;  /* 0x0000000241417223 */ /* 0x000fca0000000004 */
[----:B------:R0:W-:Y:S05]  /*f880*/  @P3 STG.E desc[UR36][R8.64+0x144], R65 ;  /* 0x0001444108003986 */ /* 0x0001ea000c101924 */
[----:B------:R-:W-:Y:S05]  /*f890*/  @!P2 BRA `(.L_x_371) ;  /* 0x000000000004a947 */ /* 0x000fea0003800000 */
[----:B------:R0:W5:Y:S02]  /*f8a0*/  LDG.E.LTC128B R3, desc[UR36][R12.64+0x140] ;  /* 0x000140240c037981 */ /* 0x000164000c1e1920 */
.L_x_371:
[----:B------:R-:W-:Y:S05]  /*f8b0*/  BSYNC B1 ;  /* 0x0000000000017941 */ /* 0x000fea0003800000 */
.L_x_370:
        /* <DEDUP_REMOVED lines=9> */
.L_x_373:
[----:B------:R-:W-:Y:S05]  /*f950*/  BSYNC B1 ;  /* 0x0000000000017941 */ /* 0x000fea0003800000 */
.L_x_372:
        /* <DEDUP_REMOVED lines=9> */
.L_x_375:
[----:B------:R-:W-:Y:S05]  /*f9f0*/  BSYNC B1 ;  /* 0x0000000000017941 */ /* 0x000fea0003800000 */
.L_x_374:
[----:B0----5:R-:W-:Y:S01]  /*fa00*/  FMUL R5, R3, R16 ;  /* 0x0000001003057220 */ /* 0x021fe20000400000 */
[----:B------:R-:W-:Y:S01]  /*fa10*/  ISETP.GT.AND P3, PT, R0, 0x59, P0 ;  /* 0x000000590000780c */ /* 0x000fe20000764270 */
[----:B------:R-:W-:Y:S02]  /*fa20*/  BSSY B1, `(.L_x_376) ;  /* 0x0000005000017945 */ /* 0x000fe40003800000 */
[----:B------:R-:W-:-:S05]  /*fa30*/  FFMA R5, R68, R2, R5 ;  /* 0x0000000244057223 */ /* 0x000fca0000000005 */
[----:B------:R0:W-:Y:S05]  /*fa40*/  @P2 STG.E desc[UR36][R8.64+0x160], R5 ;  /* 0x0001600508002986 */ /* 0x0001ea000c101924 */
[----:B------:R-:W-:Y:S05]  /*fa50*/  @!P3 BRA `(.L_x_377) ;  /* 0x000000000004b947 */ /* 0x000fea0003800000 */
[----:B------:R0:W5:Y:S02]  /*fa60*/  LDG.E.LTC128B R3, desc[UR36][R6.64+0x164] ;  /* 0x0001642406037981 */ /* 0x000164000c1e1920 */
.L_x_377:
[----:B------:R-:W-:Y:S05]  /*fa70*/  BSYNC B1 ;  /* 0x0000000000017941 */ /* 0x000fea0003800000 */
.L_x_376:
[----:B-----5:R-:W-:Y:S01]  /*fa80*/  FMUL R4, R3, R16 ;  /* 0x0000001003047220 */ /* 0x020fe20000400000 */
[----:B------:R-:W-:Y:S01]  /*fa90*/  ISETP.GT.AND P2, PT, R0, 0x58, P1 ;  /* 0x000000580000780c */ /* 0x000fe20000f44270 */
[----:B------:R-:W-:Y:S02]  /*faa0*/  BSSY B1, `(.L_x_378) ;  /* 0x0000005000017945 */ /* 0x000fe40003800000 */
[----:B------:R-:W-:-:S05]  /*fab0*/  FFMA R69, R69, R2, R4 ;  /* 0x0000000245457223 */ /* 0x000fca0000000004 */
[----:B------:R0:W-:Y:S05]  /*fac0*/  @P3 STG.E desc[UR36][R8.64+0x164], R69 ;  /* 0x0001644508003986 */ /* 0x0001ea000c101924 */
[----:B------:R-:W-:Y:S05]  /*fad0*/  @!P2 BRA `(.L_x_379) ;  /* 0x000000000004a947 */ /* 0x000fea0003800000 */
[----:B------:R0:W5:Y:S02]  /*fae0*/  LDG.E.LTC128B R3, desc[UR36][R12.64+0x160] ;  /* 0x000160240c037981 */ /* 0x000164000c1e1920 */
.L_x_379:
[----:B------:R-:W-:Y:S05]  /*faf0*/  BSYNC B1 ;  /* 0x0000000000017941 */ /* 0x000fea0003800000 */
.L_x_378:
        /* <DEDUP_REMOVED lines=9> */
.L_x_381:
[----:B------:R-:W-:Y:S05]  /*fb90*/  BSYNC B1 ;  /* 0x0000000000017941 */ /* 0x000fea0003800000 */
.L_x_380:
        /* <DEDUP_REMOVED lines=9> */
.L_x_383:
[----:B------:R-:W-:Y:S05]  /*fc30*/  BSYNC B1 ;  /* 0x0000000000017941 */ /* 0x000fea0003800000 */
.L_x_382:
[----:B0----5:R-:W-:Y:S01]  /*fc40*/  FMUL R5, R3, R16 ;  /* 0x0000001003057220 */ /* 0x021fe20000400000 */
[----:B------:R-:W-:Y:S01]  /*fc50*/  ISETP.GT.AND P3, PT, R0, 0x61, P0 ;  /* 0x000000610000780c */ /* 0x000fe20000764270 */
[----:B------:R-:W-:Y:S02]  /*fc60*/  BSSY B1, `(.L_x_384) ;  /* 0x0000005000017945 */ /* 0x000fe40003800000 */
[----:B------:R-:W-:-:S05]  /*fc70*/  FFMA R5, R72, R2, R5 ;  /* 0x0000000248057223 */ /* 0x000fca0000000005 */
[----:B------:R0:W-:Y:S05]  /*fc80*/  @P2 STG.E desc[UR36][R8.64+0x180], R5 ;  /* 0x0001800508002986 */ /* 0x0001ea000c101924 */
[----:B------:R-:W-:Y:S05]  /*fc90*/  @!P3 BRA `(.L_x_385) ;  /* 0x000000000004b947 */ /* 0x000fea0003800000 */
[----:B------:R0:W5:Y:S02]  /*fca0*/  LDG.E.LTC128B R3, desc[UR36][R6.64+0x184] ;  /* 0x0001842406037981 */ /* 0x000164000c1e1920 */
.L_x_385:
[----:B------:R-:W-:Y:S05]  /*fcb0*/  BSYNC B1 ;  /* 0x0000000000017941 */ /* 0x000fea0003800000 */
.L_x_384:
[----:B-----5:R-:W-:Y:S01]  /*fcc0*/  FMUL R4, R3, R16 ;  /* 0x0000001003047220 */ /* 0x020fe20000400000 */
[----:B------:R-:W-:Y:S01]  /*fcd0*/  ISETP.GT.AND P2, PT, R0, 0x60, P1 ;  /* 0x000000600000780c */ /* 0x000fe20000f44270 */
[----:B------:R-:W-:Y:S02]  /*fce0*/  BSSY B1, `(.L_x_386) ;  /* 0x0000005000017945 */ /* 0x000fe40003800000 */
[----:B------:R-:W-:-:S05]  /*fcf0*/  FFMA R73, R73, R2, R4 ;  /* 0x0000000249497223 */ /* 0x000fca0000000004 */
[----:B------:R0:W-:Y:S05]  /*fd00*/  @P3 STG.E desc[UR36][R8.64+0x184], R73 ;  /* 0x0001844908003986 */ /* 0x0001ea000c101924 */
[----:B------:R-:W-:Y:S05]  /*fd10*/  @!P2 BRA `(.L_x_387) ;  /* 0x000000000004a947 */ /* 0x000fea0003800000 */
[----:B------:R0:W5:Y:S02]  /*fd20*/  LDG.E.LTC128B R3, desc[UR36][R12.64+0x180] ;  /* 0x000180240c037981 */ /* 0x000164000c1e1920 */
.L_x_387:
[----:B------:R-:W-:Y:S05]  /*fd30*/  BSYNC B1 ;  /* 0x0000000000017941 */ /* 0x000fea0003800000 */
.L_x_386:
        /* <DEDUP_REMOVED lines=9> */
.L_x_389:
[----:B------:R-:W-:Y:S05]  /*fdd0*/  BSYNC B1 ;  /* 0x0000000000017941 */ /* 0x000fea0003800000 */
.L_x_388:
        /* <DEDUP_REMOVED lines=9> */
.L_x_391:
[----:B------:R-:W-:Y:S05]  /*fe70*/  BSYNC B1 ;  /* 0x0000000000017941 */ /* 0x000fea0003800000 */
.L_x_390:
[----:B0----5:R-:W-:Y:S01]  /*fe80*/  FMUL R5, R3, R16 ;  /* 0x0000001003057220 */ /* 0x021fe20000400000 */
[----:B------:R-:W-:Y:S01]  /*fe90*/  ISETP.GT.AND P3, PT, R0, 0x69, P0 ;  /* 0x000000690000780c */ /* 0x000fe20000764270 */
[----:B------:R-:W-:Y:S02]  /*fea0*/  BSSY B1, `(.L_x_392) ;  /* 0x0000005000017945 */ /* 0x000fe40003800000 */
[----:B------:R-:W-:-:S05]  /*feb0*/  FFMA R5, R76, R2, R5 ;  /* 0x000000024c057223 */ /* 0x000fca0000000005 */
[----:B------:R0:W-:Y:S05]  /*fec0*/  @P2 STG.E desc[UR36][R8.64+0x1a0], R5 ;  /* 0x0001a00508002986 */ /* 0x0001ea000c101924 */
[----:B------:R-:W-:Y:S05]  /*fed0*/  @!P3 BRA `(.L_x_393) ;  /* 0x000000000004b947 */ /* 0x000fea0003800000 */
[----:B------:R0:W5:Y:S02]  /*fee0*/  LDG.E.LTC128B R3, desc[UR36][R6.64+0x1a4] ;  /* 0x0001a42406037981 */ /* 0x000164000c1e1920 */
.L_x_393:
[----:B------:R-:W-:Y:S05]  /*fef0*/  BSYNC B1 ;  /* 0x0000000000017941 */ /* 0x000fea0003800000 */
.L_x_392:
[----:B-----5:R-:W-:Y:S01]  /*ff00*/  FMUL R4, R3, R16 ;  /* 0x0000001003047220 */ /* 0x020fe20000400000 */
[----:B------:R-:W-:Y:S01]  /*ff10*/  ISETP.GT.AND P2, PT, R0, 0x68, P1 ;  /* 0x000000680000780c */ /* 0x000fe20000f44270 */
[----:B------:R-:W-:Y:S02]  /*ff20*/  BSSY B1, `(.L_x_394) ;  /* 0x0000005000017945 */ /* 0x000fe40003800000 */
[----:B------:R-:W-:-:S05]  /*ff30*/  FFMA R77, R77, R2, R4 ;  /* 0x000000024d4d7223 */ /* 0x000fca0000000004 */
[----:B------:R0:W-:Y:S05]  /*ff40*/  @P3 STG.E desc[UR36][R8.64+0x1a4], R77 ;  /* 0x0001a44d08003986 */ /* 0x0001ea000c101924 */
[----:B------:R-:W-:Y:S05]  /*ff50*/  @!P2 BRA `(.L_x_395) ;  /* 0x000000000004a947 */ /* 0x000fea0003800000 */
[----:B------:R0:W5:Y:S02]  /*ff60*/  LDG.E.LTC128B R3, desc[UR36][R12.64+0x1a0] ;  /* 0x0001a0240c037981 */ /* 0x000164000c1e1920 */
.L_x_395:
[----:B------:R-:W-:Y:S05]  /*ff70*/  BSYNC B1 ;  /* 0x0000000000017941 */ /* 0x000fea0003800000 */
.L_x_394:
        /* <DEDUP_REMOVED lines=9> */
.L_x_397:
[----:B------:R-:W-:Y:S05]  /*10010*/  BSYNC B1 ;  /* 0x0000000000017941 */ /* 0x000fea0003800000 */
.L_x_396:
        /* <DEDUP_REMOVED lines=9> */
.L_x_399:
[----:B------:R-:W-:Y:S05]  /*100b0*/  BSYNC B1 ;  /* 0x0000000000017941 */ /* 0x000fea0003800000 */
.L_x_398:
[----:B0----5:R-:W-:Y:S01]  /*100c0*/  FMUL R5, R3, R16 ;  /* 0x0000001003057220 */ /* 0x021fe20000400000 */
[----:B------:R-:W-:Y:S01]  /*100d0*/  ISETP.GT.AND P3, PT, R0, 0x71, P0 ;  /* 0x000000710000780c */ /* 0x000fe20000764270 */
[----:B------:R-:W-:Y:S02]  /*100e0*/  BSSY B1, `(.L_x_400) ;  /* 0x0000005000017945 */ /* 0x000fe40003800000 */
[----:B------:R-:W-:-:S05]  /*100f0*/  FFMA R5, R80, R2, R5 ;  /* 0x0000000250057223 */ /* 0x000fca0000000005 */
[----:B------:R0:W-:Y:S05]  /*10100*/  @P2 STG.E desc[UR36][R8.64+0x1c0], R5 ;  /* 0x0001c00508002986 */ /* 0x0001ea000c101924 */
[----:B------:R-:W-:Y:S05]  /*10110*/  @!P3 BRA `(.L_x_401) ;  /* 0x000000000004b947 */ /* 0x000fea0003800000 */
[----:B------:R0:W5:Y:S02]  /*10120*/  LDG.E.LTC128B R3, desc[UR36][R6.64+0x1c4] ;  /* 0x0001c42406037981 */ /* 0x000164000c1e1920 */
.L_x_401:
[----:B------:R-:W-:Y:S05]  /*10130*/  BSYNC B1 ;  /* 0x0000000000017941 */ /* 0x000fea0003800000 */
.L_x_400:
[----:B-----5:R-:W-:Y:S01]  /*10140*/  FMUL R4, R3, R16 ;  /* 0x0000001003047220 */ /* 0x020fe20000400000 */
[----:B------:R-:W-:Y:S01]  /*10150*/  ISETP.GT.AND P2, PT, R0, 0x70, P1 ;  /* 0x000000700000780c */ /* 0x000fe20000f44270 */
[----:B------:R-:W-:Y:S02]  /*10160*/  BSSY B1, `(.L_x_402) ;  /* 0x0000005000017945 */ /* 0x000fe40003800000 */
[----:B------:R-:W-:-:S05]  /*10170*/  FFMA R81, R81, R2, R4 ;  /* 0x0000000251517223 */ /* 0x000fca0000000004 */
[----:B------:R0:W-:Y:S05]  /*10180*/  @P3 STG.E desc[UR36][R8.64+0x1c4], R81 ;  /* 0x0001c45108003986 */ /* 0x0001ea000c101924 */
[----:B------:R-:W-:Y:S05]  /*10190*/  @!P2 BRA `(.L_x_403) ;  /* 0x000000000004a947 */ /* 0x000fea0003800000 */
[----:B------:R0:W5:Y:S02]  /*101a0*/  LDG.E.LTC128B R3, desc[UR36][R12.64+0x1c0] ;  /* 0x0001c0240c037981 */ /* 0x000164000c1e1920 */
.L_x_403:
[----:B------:R-:W-:Y:S05]  /*101b0*/  BSYNC B1 ;  /* 0x0000000000017941 */ /* 0x000fea0003800000 */
.L_x_402:
        /* <DEDUP_REMOVED lines=9> */
.L_x_405:
[----:B------:R-:W-:Y:S05]  /*10250*/  BSYNC B1 ;  /* 0x0000000000017941 */ /* 0x000fea0003800000 */
.L_x_404:
        /* <DEDUP_REMOVED lines=9> */
.L_x_407:
[----:B------:R-:W-:Y:S05]  /*102f0*/  BSYNC B1 ;  /* 0x0000000000017941 */ /* 0x000fea0003800000 */
.L_x_406:
[----:B0----5:R-:W-:Y:S01]  /*10300*/  FMUL R5, R3, R16 ;  /* 0x0000001003057220 */ /* 0x021fe20000400000 */
[----:B------:R-:W-:Y:S01]  /*10310*/  ISETP.GT.AND P3, PT, R0, 0x79, P0 ;  /* 0x000000790000780c */ /* 0x000fe20000764270 */
[----:B------:R-:W-:Y:S02]  /*10320*/  BSSY B1, `(.L_x_408) ;  /* 0x0000005000017945 */ /* 0x000fe40003800000 */
[----:B------:R-:W-:-:S05]  /*10330*/  FFMA R5, R84, R2, R5 ;  /* 0x0000000254057223 */ /* 0x000fca0000000005 */
[----:B------:R0:W-:Y:S05]  /*10340*/  @P2 STG.E desc[UR36][R8.64+0x1e0], R5 ;  /* 0x0001e00508002986 */ /* 0x0001ea000c101924 */
[----:B------:R-:W-:Y:S05]  /*10350*/  @!P3 BRA `(.L_x_409) ;  /* 0x000000000004b947 */ /* 0x000fea0003800000 */
[----:B------:R0:W5:Y:S02]  /*10360*/  LDG.E.LTC128B R3, desc[UR36][R6.64+0x1e4] ;  /* 0x0001e42406037981 */ /* 0x000164000c1e1920 */
.L_x_409:
[----:B------:R-:W-:Y:S05]  /*10370*/  BSYNC B1 ;  /* 0x0000000000017941 */ /* 0x000fea0003800000 */
.L_x_408:
[----:B-----5:R-:W-:Y:S01]  /*10380*/  FMUL R4, R3, R16 ;  /* 0x0000001003047220 */ /* 0x020fe20000400000 */
[----:B------:R-:W-:Y:S01]  /*10390*/  ISETP.GT.AND P2, PT, R0, 0x78, P1 ;  /* 0x000000780000780c */ /* 0x000fe20000f44270 */
[----:B------:R-:W-:Y:S02]  /*103a0*/  BSSY B1, `(.L_x_410) ;  /* 0x0000005000017945 */ /* 0x000fe40003800000 */
[----:B------:R-:W-:-:S05]  /*103b0*/  FFMA R85, R85, R2, R4 ;  /* 0x0000000255557223 */ /* 0x000fca0000000004 */
[----:B------:R0:W-:Y:S05]  /*103c0*/  @P3 STG.E desc[UR36][R8.64+0x1e4], R85 ;  /* 0x0001e45508003986 */ /* 0x0001ea000c101924 */
[----:B------:R-:W-:Y:S05]  /*103d0*/  @!P2 BRA `(.L_x_411) ;  /* 0x000000000004a947 */ /* 0x000fea0003800000 */
[----:B------:R0:W5:Y:S02]  /*103e0*/  LDG.E.LTC128B R3, desc[UR36][R12.64+0x1e0] ;  /* 0x0001e0240c037981 */ /* 0x000164000c1e1920 */
.L_x_411:
[----:B------:R-:W-:Y:S05]  /*103f0*/  BSYNC B1 ;  /* 0x0000000000017941 */ /* 0x000fea0003800000 */
.L_x_410:
        /* <DEDUP_REMOVED lines=9> */
.L_x_413:
[----:B------:R-:W-:Y:S05]  /*10490*/  BSYNC B1 ;  /* 0x0000000000017941 */ /* 0x000fea0003800000 */
.L_x_412:
        /* <DEDUP_REMOVED lines=9> */
.L_x_415:
[----:B------:R-:W-:Y:S05]  /*10530*/  BSYNC B1 ;  /* 0x0000000000017941 */ /* 0x000fea0003800000 */
.L_x_414:
[----:B0----5:R-:W-:Y:S01]  /*10540*/  FMUL R5, R3, R16 ;  /* 0x0000001003057220 */ /* 0x021fe20000400000 */
[----:B------:R-:W-:Y:S01]  /*10550*/  ISETP.GT.AND P3, PT, R0, 0x81, P0 ;  /* 0x000000810000780c */ /* 0x000fe20000764270 */
[----:B------:R-:W-:Y:S02]  /*10560*/  BSSY B1, `(.L_x_416) ;  /* 0x0000005000017945 */ /* 0x000fe40003800000 */
[----:B------:R-:W-:-:S05]  /*10570*/  FFMA R5, R88, R2, R5 ;  /* 0x0000000258057223 */ /* 0x000fca0000000005 */
[----:B------:R0:W-:Y:S05]  /*10580*/  @P2 STG.E desc[UR36][R8.64+0x200], R5 ;  /* 0x0002000508002986 */ /* 0x0001ea000c101924 */
[----:B------:R-:W-:Y:S05]  /*10590*/  @!P3 BRA `(.L_x_417) ;  /* 0x000000000004b947 */ /* 0x000fea0003800000 */
[----:B------:R0:W5:Y:S02]  /*105a0*/  LDG.E.LTC128B R3, desc[UR36][R6.64+0x204] ;  /* 0x0002042406037981 */ /* 0x000164000c1e1920 */
.L_x_417:
[----:B------:R-:W-:Y:S05]  /*105b0*/  BSYNC B1 ;  /* 0x0000000000017941 */ /* 0x000fea0003800000 */
.L_x_416:
[----:B-----5:R-:W-:Y:S01]  /*105c0*/  FMUL R4, R3, R16 ;  /* 0x0000001003047220 */ /* 0x020fe20000400000 */
[----:B------:R-:W-:Y:S01]  /*105d0*/  ISETP.GT.AND P2, PT, R0, 0x80, P1 ;  /* 0x000000800000780c */ /* 0x000fe20000f44270 */
[----:B------:R-:W-:Y:S02]  /*105e0*/  BSSY B1, `(.L_x_418) ;  /* 0x0000005000017945 */ /* 0x000fe40003800000 */
[----:B------:R-:W-:-:S05]  /*105f0*/  FFMA R89, R89, R2, R4 ;  /* 0x0000000259597223 */ /* 0x000fca0000000004 */
[----:B------:R0:W-:Y:S05]  /*10600*/  @P3 STG.E desc[UR36][R8.64+0x204], R89 ;  /* 0x0002045908003986 */ /* 0x0001ea000c101924 */
[----:B------:R-:W-:Y:S05]  /*10610*/  @!P2 BRA `(.L_x_419) ;  /* 0x000000000004a947 */ /* 0x000fea0003800000 */
[----:B------:R0:W5:Y:S02]  /*10620*/  LDG.E.LTC128B R3, desc[UR36][R12.64+0x200] ;  /* 0x000200240c037981 */ /* 0x000164000c1e1920 */
.L_x_419:
[----:B------:R-:W-:Y:S05]  /*10630*/  BSYNC B1 ;  /* 0x0000000000017941 */ /* 0x000fea0003800000 */
.L_x_418:
        /* <DEDUP_REMOVED lines=9> */
.L_x_421:
[----:B------:R-:W-:Y:S05]  /*106d0*/  BSYNC B1 ;  /* 0x0000000000017941 */ /* 0x000fea0003800000 */
.L_x_420:
        /* <DEDUP_REMOVED lines=9> */
.L_x_423:
[----:B------:R-:W-:Y:S05]  /*10770*/  BSYNC B1 ;  /* 0x0000000000017941 */ /* 0x000fea0003800000 */
.L_x_422:
[----:B0----5:R-:W-:Y:S01]  /*10780*/  FMUL R5, R3, R16 ;  /* 0x0000001003057220 */ /* 0x021fe20000400000 */
[----:B------:R-:W-:Y:S01]  /*10790*/  ISETP.GT.AND P3, PT, R0, 0x89, P0 ;  /* 0x000000890000780c */ /* 0x000fe20000764270 */
[----:B------:R-:W-:Y:S02]  /*107a0*/  BSSY B1, `(.L_x_424) ;  /* 0x0000005000017945 */ /* 0x000fe40003800000 */
[----:B------:R-:W-:-:S05]  /*107b0*/  FFMA R5, R92, R2, R5 ;  /* 0x000000025c057223 */ /* 0x000fca0000000005 */
[----:B------:R0:W-:Y:S05]  /*107c0*/  @P2 STG.E desc[UR36][R8.64+0x220], R5 ;  /* 0x0002200508002986 */ /* 0x0001ea000c101924 */
[----:B------:R-:W-:Y:S05]  /*107d0*/  @!P3 BRA `(.L_x_425) ;  /* 0x000000000004b947 */ /* 0x000fea0003800000 */
[----:B------:R0:W5:Y:S02]  /*107e0*/  LDG.E.LTC128B R3, desc[UR36][R6.64+0x224] ;  /* 0x0002242406037981 */ /* 0x000164000c1e1920 */
.L_x_425:
[----:B------:R-:W-:Y:S05]  /*107f0*/  BSYNC B1 ;  /* 0x0000000000017941 */ /* 0x000fea0003800000 */
.L_x_424:
[----:B-----5:R-:W-:Y:S01]  /*10800*/  FMUL R4, R3, R16 ;  /* 0x0000001003047220 */ /* 0x020fe20000400000 */
[----:B------:R-:W-:Y:S01]  /*10810*/  ISETP.GT.AND P2, PT, R0, 0x88, P1 ;  /* 0x000000880000780c */ /* 0x000fe20000f44270 */
[----:B------:R-:W-:Y:S02]  /*10820*/  BSSY B1, `(.L_x_426) ;  /* 0x0000005000017945 */ /* 0x000fe40003800000 */
[----:B------:R-:W-:-:S05]  /*10830*/  FFMA R93, R93, R2, R4 ;  /* 0x000000025d5d7223 */ /* 0x000fca0000000004 */
[----:B------:R0:W-:Y:S05]  /*10840*/  @P3 STG.E desc[UR36][R8.64+0x224], R93 ;  /* 0x0002245d08003986 */ /* 0x0001ea000c101924 */
[----:B------:R-:W-:Y:S05]  /*10850*/  @!P2 BRA `(.L_x_427) ;  /* 0x000000000004a947 */ /* 0x000fea0003800000 */
[----:B------:R0:W5:Y:S02]  /*10860*/  LDG.E.LTC128B R3, desc[UR36][R12.64+0x220] ;  /* 0x000220240c037981 */ /* 0x000164000c1e1920 */
.L_x_427:
[----:B------:R-:W-:Y:S05]  /*10870*/  BSYNC B1 ;  /* 0x0000000000017941 */ /* 0x000fea0003800000 */
.L_x_426:
        /* <DEDUP_REMOVED lines=9> */
.L_x_429:
[----:B------:R-:W-:Y:S05]  /*10910*/  BSYNC B1 ;  /* 0x0000000000017941 */ /* 0x000fea0003800000 */
.L_x_428:
        /* <DEDUP_REMOVED lines=9> */
.L_x_431:
[----:B------:R-:W-:Y:S05]  /*109b0*/  BSYNC B1 ;  /* 0x0000000000017941 */ /* 0x000fea0003800000 */
.L_x_430:
[----:B0----5:R-:W-:Y:S01]  /*109c0*/  FMUL R5, R3, R16 ;  /* 0x0000001003057220 */ /* 0x021fe20000400000 */
[----:B------:R-:W-:Y:S01]  /*109d0*/  ISETP.GT.AND P3, PT, R0, 0x91, P0 ;  /* 0x000000910000780c */ /* 0x000fe20000764270 */
[----:B------:R-:W-:Y:S02]  /*109e0*/  BSSY B1, `(.L_x_432) ;  /* 0x0000005000017945 */ /* 0x000fe40003800000 */
[----:B------:R-:W-:-:S05]  /*109f0*/  FFMA R5, R96, R2, R5 ;  /* 0x0000000260057223 */ /* 0x000fca0000000005 */
[----:B------:R0:W-:Y:S05]  /*10a00*/  @P2 STG.E desc[UR36][R8.64+0x240], R5 ;  /* 0x0002400508002986 */ /* 0x0001ea000c101924 */
[----:B------:R-:W-:Y:S05]  /*10a10*/  @!P3 BRA `(.L_x_433) ;  /* 0x000000000004b947 */ /* 0x000fea0003800000 */
[----:B------:R0:W5:Y:S02]  /*10a20*/  LDG.E.LTC128B R3, desc[UR36][R6.64+0x244] ;  /* 0x0002442406037981 */ /* 0x000164000c1e1920 */
.L_x_433:
[----:B------:R-:W-:Y:S05]  /*10a30*/  BSYNC B1 ;  /* 0x0000000000017941 */ /* 0x000fea0003800000 */
.L_x_432:
[----:B-----5:R-:W-:Y:S01]  /*10a40*/  FMUL R4, R3, R16 ;  /* 0x0000001003047220 */ /* 0x020fe20000400000 */
[----:B------:R-:W-:Y:S01]  /*10a50*/  ISETP.GT.AND P2, PT, R0, 0x90, P1 ;  /* 0x000000900000780c */ /* 0x000fe20000f44270 */
[----:B------:R-:W-:Y:S02]  /*10a60*/  BSSY B1, `(.L_x_434) ;  /* 0x0000005000017945 */ /* 0x000fe40003800000 */
[----:B------:R-:W-:-:S05]  /*10a70*/  FFMA R97, R97, R2, R4 ;  /* 0x0000000261617223 */ /* 0x000fca0000000004 */
[----:B------:R0:W-:Y:S05]  /*10a80*/  @P3 STG.E desc[UR36][R8.64+0x244], R97 ;  /* 0x0002446108003986 */ /* 0x0001ea000c101924 */
[----:B------:R-:W-:Y:S05]  /*10a90*/  @!P2 BRA `(.L_x_435) ;  /* 0x000000000004a947 */ /* 0x000fea0003800000 */
[----:B------:R0:W5:Y:S02]  /*10aa0*/  LDG.E.LTC128B R3, desc[UR36][R12.64+0x240] ;  /* 0x000240240c037981 */ /* 0x000164000c1e1920 */
.L_x_435:
[----:B------:R-:W-:Y:S05]  /*10ab0*/  BSYNC B1 ;  /* 0x0000000000017941 */ /* 0x000fea0003800000 */
.L_x_434:
        /* <DEDUP_REMOVED lines=9> */
.L_x_437:
[----:B------:R-:W-:Y:S05]  /*10b50*/  BSYNC B1 ;  /* 0x0000000000017941 */ /* 0x000fea0003800000 */
.L_x_436:
        /* <DEDUP_REMOVED lines=9> */
.L_x_439:
[----:B------:R-:W-:Y:S05]  /*10bf0*/  BSYNC B1 ;  /* 0x0000000000017941 */ /* 0x000fea0003800000 */
.L_x_438:
[----:B0----5:R-:W-:Y:S01]  /*10c00*/  FMUL R5, R3, R16 ;  /* 0x0000001003057220 */ /* 0x021fe20000400000 */
[----:B------:R-:W-:Y:S01]  /*10c10*/  ISETP.GT.AND P3, PT, R0, 0x99, P0 ;  /* 0x000000990000780c */ /* 0x000fe20000764270 */
[----:B------:R-:W-:Y:S02]  /*10c20*/  BSSY B1, `(.L_x_440) ;  /* 0x0000005000017945 */ /* 0x000fe40003800000 */
[----:B------:R-:W-:-:S05]  /*10c30*/  FFMA R5, R100, R2, R5 ;  /* 0x0000000264057223 */ /* 0x000fca0000000005 */
[----:B------:R0:W-:Y:S05]  /*10c40*/  @P2 STG.E desc[UR36][R8.64+0x260], R5 ;  /* 0x0002600508002986 */ /* 0x0001ea000c101924 */
[----:B------:R-:W-:Y:S05]  /*10c50*/  @!P3 BRA `(.L_x_441) ;  /* 0x000000000004b947 */ /* 0x000fea0003800000 */
[----:B------:R0:W5:Y:S02]  /*10c60*/  LDG.E.LTC128B R3, desc[UR36][R6.64+0x264] ;  /* 0x0002642406037981 */ /* 0x000164000c1e1920 */
.L_x_441:
[----:B------:R-:W-:Y:S05]  /*10c70*/  BSYNC B1 ;  /* 0x0000000000017941 */ /* 0x000fea0003800000 */
.L_x_440:
[----:B-----5:R-:W-:Y:S01]  /*10c80*/  FMUL R4, R3, R16 ;  /* 0x0000001003047220 */ /* 0x020fe20000400000 */
[----:B------:R-:W-:Y:S01]  /*10c90*/  ISETP.GT.AND P2, PT, R0, 0x98, P1 ;  /* 0x000000980000780c */ /* 0x000fe20000f44270 */
[----:B------:R-:W-:Y:S02]  /*10ca0*/  BSSY B1, `(.L_x_442) ;  /* 0x0000005000017945 */ /* 0x000fe40003800000 */
[----:B------:R-:W-:-:S05]  /*10cb0*/  FFMA R101, R101, R2, R4 ;  /* 0x0000000265657223 */ /* 0x000fca0000000004 */
[----:B------:R0:W-:Y:S05]  /*10cc0*/  @P3 STG.E desc[UR36][R8.64+0x264], R101 ;  /* 0x0002646508003986 */ /* 0x0001ea000c101924 */
[----:B------:R-:W-:Y:S05]  /*10cd0*/  @!P2 BRA `(.L_x_443) ;  /* 0x000000000004a947 */ /* 0x000fea0003800000 */
[----:B------:R0:W5:Y:S02]  /*10ce0*/  LDG.E.LTC128B R3, desc[UR36][R12.64+0x260] ;  /* 0x000260240c037981 */ /* 0x000164000c1e1920 */
.L_x_443:
[----:B------:R-:W-:Y:S05]  /*10cf0*/  BSYNC B1 ;  /* 0x0000000000017941 */ /* 0x000fea0003800000 */
.L_x_442:
        /* <DEDUP_REMOVED lines=9> */
.L_x_445:
[----:B------:R-:W-:Y:S05]  /*10d90*/  BSYNC B1 ;  /* 0x0000000000017941 */ /* 0x000fea0003800000 */
.L_x_444:
        /* <DEDUP_REMOVED lines=9> */
.L_x_447:
[----:B------:R-:W-:Y:S05]  /*10e30*/  BSYNC B1 ;  /* 0x0000000000017941 */ /* 0x000fea0003800000 */
.L_x_446:
[----:B0----5:R-:W-:Y:S01]  /*10e40*/  FMUL R5, R3, R16 ;  /* 0x0000001003057220 */ /* 0x021fe20000400000 */
[----:B------:R-:W-:Y:S01]  /*10e50*/  ISETP.GT.AND P3, PT, R0, 0xa1, P0 ;  /* 0x000000a10000780c */ /* 0x000fe20000764270 */
[----:B------:R-:W-:Y:S02]  /*10e60*/  BSSY B1, `(.L_x_448) ;  /* 0x0000005000017945 */ /* 0x000fe40003800000 */
[----:B------:R-:W-:-:S05]  /*10e70*/  FFMA R5, R104, R2, R5 ;  /* 0x0000000268057223 */ /* 0x000fca0000000005 */
[----:B------:R0:W-:Y:S05]  /*10e80*/  @P2 STG.E desc[UR36][R8.64+0x280], R5 ;  /* 0x0002800508002986 */ /* 0x0001ea000c101924 */
[----:B------:R-:W-:Y:S05]  /*10e90*/  @!P3 BRA `(.L_x_449) ;  /* 0x000000000004b947 */ /* 0x000fea0003800000 */
[----:B------:R0:W5:Y:S02]  /*10ea0*/  LDG.E.LTC128B R3, desc[UR36][R6.64+0x284] ;  /* 0x0002842406037981 */ /* 0x000164000c1e1920 */
.L_x_449:
[----:B------:R-:W-:Y:S05]  /*10eb0*/  BSYNC B1 ;  /* 0x0000000000017941 */ /* 0x000fea0003800000 */
.L_x_448:
[----:B-----5:R-:W-:Y:S01]  /*10ec0*/  FMUL R4, R3, R16 ;  /* 0x0000001003047220 */ /* 0x020fe20000400000 */
[----:B------:R-:W-:Y:S01]  /*10ed0*/  ISETP.GT.AND P2, PT, R0, 0xa0, P1 ;  /* 0x000000a00000780c */ /* 0x000fe20000f44270 */
[----:B------:R-:W-:Y:S02]  /*10ee0*/  BSSY B1, `(.L_x_450) ;  /* 0x0000005000017945 */ /* 0x000fe40003800000 */
[----:B------:R-:W-:-:S05]  /*10ef0*/  FFMA R105, R105, R2, R4 ;  /* 0x0000000269697223 */ /* 0x000fca0000000004 */
[----:B------:R0:W-:Y:S05]  /*10f00*/  @P3 STG.E desc[UR36][R8.64+0x284], R105 ;  /* 0x0002846908003986 */ /* 0x0001ea000c101924 */
[----:B------:R-:W-:Y:S05]  /*10f10*/  @!P2 BRA `(.L_x_451) ;  /* 0x000000000004a947 */ /* 0x000fea0003800000 */
[----:B------:R0:W5:Y:S02]  /*10f20*/  LDG.E.LTC128B R3, desc[UR36][R12.64+0x280] ;  /* 0x000280240c037981 */ /* 0x000164000c1e1920 */
.L_x_451:
[----:B------:R-:W-:Y:S05]  /*10f30*/  BSYNC B1 ;  /* 0x0000000000017941 */ /* 0x000fea0003800000 */
.L_x_450:
        /* <DEDUP_REMOVED lines=9> */
.L_x_453:
[----:B------:R-:W-:Y:S05]  /*10fd0*/  BSYNC B1 ;  /* 0x0000000000017941 */ /* 0x000fea0003800000 */
.L_x_452:
        /* <DEDUP_REMOVED lines=9> */
.L_x_455:
[----:B------:R-:W-:Y:S05]  /*11070*/  BSYNC B1 ;  /* 0x0000000000017941 */ /* 0x000fea0003800000 */
.L_x_454:
[----:B0----5:R-:W-:Y:S01]  /*11080*/  FMUL R5, R3, R16 ;  /* 0x0000001003057220 */ /* 0x021fe20000400000 */
[----:B------:R-:W-:Y:S01]  /*11090*/  ISETP.GT.AND P3, PT, R0, 0xa9, P0 ;  /* 0x000000a90000780c */ /* 0x000fe20000764270 */
[----:B------:R-:W-:Y:S02]  /*110a0*/  BSSY B1, `(.L_x_456) ;  /* 0x0000005000017945 */ /* 0x000fe40003800000 */
[----:B------:R-:W-:-:S05]  /*110b0*/  FFMA R5, R108, R2, R5 ;  /* 0x000000026c057223 */ /* 0x000fca0000000005 */
[----:B------:R0:W-:Y:S05]  /*110c0*/  @P2 STG.E desc[UR36][R8.64+0x2a0], R5 ;  /* 0x0002a00508002986 */ /* 0x0001ea000c101924 */
[----:B------:R-:W-:Y:S05]  /*110d0*/  @!P3 BRA `(.L_x_457) ;  /* 0x000000000004b947 */ /* 0x000fea0003800000 */
[----:B------:R0:W5:Y:S02]  /*110e0*/  LDG.E.LTC128B R3, desc[UR36][R6.64+0x2a4] ;  /* 0x0002a42406037981 */ /* 0x000164000c1e1920 */
.L_x_457:
[----:B------:R-:W-:Y:S05]  /*110f0*/  BSYNC B1 ;  /* 0x0000000000017941 */ /* 0x000fea0003800000 */
.L_x_456:
[----:B-----5:R-:W-:Y:S01]  /*11100*/  FMUL R4, R3, R16 ;  /* 0x0000001003047220 */ /* 0x020fe20000400000 */
[----:B------:R-:W-:Y:S01]  /*11110*/  ISETP.GT.AND P2, PT, R0, 0xa8, P1 ;  /* 0x000000a80000780c */ /* 0x000fe20000f44270 */
[----:B------:R-:W-:Y:S02]  /*11120*/  BSSY B1, `(.L_x_458) ;  /* 0x0000005000017945 */ /* 0x000fe40003800000 */
[----:B------:R-:W-:-:S05]  /*11130*/  FFMA R109, R109, R2, R4 ;  /* 0x000000026d6d7223 */ /* 0x000fca0000000004 */
[----:B------:R0:W-:Y:S05]  /*11140*/  @P3 STG.E desc[UR36][R8.64+0x2a4], R109 ;  /* 0x0002a46d08003986 */ /* 0x0001ea000c101924 */
[----:B------:R-:W-:Y:S05]  /*11150*/  @!P2 BRA `(.L_x_459) ;  /* 0x000000000004a947 */ /* 0x000fea0003800000 */
[----:B------:R0:W5:Y:S02]  /*11160*/  LDG.E.LTC128B R3, desc[UR36][R12.64+0x2a0] ;  /* 0x0002a0240c037981 */ /* 0x000164000c1e1920 */
.L_x_459:
[----:B------:R-:W-:Y:S05]  /*11170*/  BSYNC B1 ;  /* 0x0000000000017941 */ /* 0x000fea0003800000 */
.L_x_458:
        /* <DEDUP_REMOVED lines=9> */
.L_x_461:
[----:B------:R-:W-:Y:S05]  /*11210*/  BSYNC B1 ;  /* 0x0000000000017941 */ /* 0x000fea0003800000 */
.L_x_460:
        /* <DEDUP_REMOVED lines=9> */
.L_x_463:
[----:B------:R-:W-:Y:S05]  /*112b0*/  BSYNC B1 ;  /* 0x0000000000017941 */ /* 0x000fea0003800000 */
.L_x_462:
[----:B0----5:R-:W-:Y:S01]  /*112c0*/  FMUL R5, R3, R16 ;  /* 0x0000001003057220 */ /* 0x021fe20000400000 */
[----:B------:R-:W-:Y:S01]  /*112d0*/  ISETP.GT.AND P3, PT, R0, 0xb1, P0 ;  /* 0x000000b10000780c */ /* 0x000fe20000764270 */
[----:B------:R-:W-:Y:S02]  /*112e0*/  BSSY B1, `(.L_x_464) ;  /* 0x0000005000017945 */ /* 0x000fe40003800000 */
[----:B------:R-:W-:-:S05]  /*112f0*/  FFMA R5, R112, R2, R5 ;  /* 0x0000000270057223 */ /* 0x000fca0000000005 */
[----:B------:R0:W-:Y:S05]  /*11300*/  @P2 STG.E desc[UR36][R8.64+0x2c0], R5 ;  /* 0x0002c00508002986 */ /* 0x0001ea000c101924 */
[----:B------:R-:W-:Y:S05]  /*11310*/  @!P3 BRA `(.L_x_465) ;  /* 0x000000000004b947 */ /* 0x000fea0003800000 */
[----:B------:R0:W5:Y:S02]  /*11320*/  LDG.E.LTC128B R3, desc[UR36][R6.64+0x2c4] ;  /* 0x0002c42406037981 */ /* 0x000164000c1e1920 */
.L_x_465:
[----:B------:R-:W-:Y:S05]  /*11330*/  BSYNC B1 ;  /* 0x0000000000017941 */ /* 0x000fea0003800000 */
.L_x_464:
[----:B-----5:R-:W-:Y:S01]  /*11340*/  FMUL R4, R3, R16 ;  /* 0x0000001003047220 */ /* 0x020fe20000400000 */
[----:B------:R-:W-:Y:S01]  /*11350*/  ISETP.GT.AND P2, PT, R0, 0xb0, P1 ;  /* 0x000000b00000780c */ /* 0x000fe20000f44270 */
[----:B------:R-:W-:Y:S02]  /*11360*/  BSSY B1, `(.L_x_466) ;  /* 0x0000005000017945 */ /* 0x000fe40003800000 */
[----:B------:R-:W-:-:S05]  /*11370*/  FFMA R113, R113, R2, R4 ;  /* 0x0000000271717223 */ /* 0x000fca0000000004 */
[----:B------:R0:W-:Y:S05]  /*11380*/  @P3 STG.E desc[UR36][R8.64+0x2c4], R113 ;  /* 0x0002c47108003986 */ /* 0x0001ea000c101924 */
[----:B------:R-:W-:Y:S05]  /*11390*/  @!P2 BRA `(.L_x_467) ;  /* 0x000000000004a947 */ /* 0x000fea0003800000 */
[----:B------:R0:W5:Y:S02]  /*113a0*/  LDG.E.LTC128B R3, desc[UR36][R12.64+0x2c0] ;  /* 0x0002c0240c037981 */ /* 0x000164000c1e1920 */
.L_x_467:
[----:B------:R-:W-:Y:S05]  /*113b0*/  BSYNC B1 ;  /* 0x0000000000017941 */ /* 0x000fea0003800000 */
.L_x_466:
        /* <DEDUP_REMOVED lines=9> */
.L_x_469:
[----:B------:R-:W-:Y:S05]  /*11450*/  BSYNC B1 ;  /* 0x0000000000017941 */ /* 0x000fea0003800000 */
.L_x_468:
        /* <DEDUP_REMOVED lines=9> */
.L_x_471:
[----:B------:R-:W-:Y:S05]  /*114f0*/  BSYNC B1 ;  /* 0x0000000000017941 */ /* 0x000fea0003800000 */
.L_x_470:
[----:B0----5:R-:W-:Y:S01]  /*11500*/  FMUL R5, R3, R16 ;  /* 0x0000001003057220 */ /* 0x021fe20000400000 */
[----:B------:R-:W-:Y:S01]  /*11510*/  ISETP.GT.AND P3, PT, R0, 0xb9, P0 ;  /* 0x000000b90000780c */ /* 0x000fe20000764270 */
[----:B------:R-:W-:Y:S02]  /*11520*/  BSSY B1, `(.L_x_472) ;  /* 0x0000005000017945 */ /* 0x000fe40003800000 */
[----:B------:R-:W-:-:S05]  /*11530*/  FFMA R5, R116, R2, R5 ;  /* 0x0000000274057223 */ /* 0x000fca0000000005 */
[----:B------:R0:W-:Y:S05]  /*11540*/  @P2 STG.E desc[UR36][R8.64+0x2e0], R5 ;  /* 0x0002e00508002986 */ /* 0x0001ea000c101924 */
[----:B------:R-:W-:Y:S05]  /*11550*/  @!P3 BRA `(.L_x_473) ;  /* 0x000000000004b947 */ /* 0x000fea0003800000 */
[----:B------:R0:W5:Y:S02]  /*11560*/  LDG.E.LTC128B R3, desc[UR36][R6.64+0x2e4] ;  /* 0x0002e42406037981 */ /* 0x000164000c1e1920 */
.L_x_473:
[----:B------:R-:W-:Y:S05]  /*11570*/  BSYNC B1 ;  /* 0x0000000000017941 */ /* 0x000fea0003800000 */
.L_x_472:
[----:B-----5:R-:W-:Y:S01]  /*11580*/  FMUL R4, R3, R16 ;  /* 0x0000001003047220 */ /* 0x020fe20000400000 */
[----:B------:R-:W-:Y:S01]  /*11590*/  ISETP.GT.AND P2, PT, R0, 0xb8, P1 ;  /* 0x000000b80000780c */ /* 0x000fe20000f44270 */
[----:B------:R-:W-:Y:S02]  /*115a0*/  BSSY B1, `(.L_x_474) ;  /* 0x0000005000017945 */ /* 0x000fe40003800000 */
[----:B------:R-:W-:-:S05]  /*115b0*/  FFMA R117, R117, R2, R4 ;  /* 0x0000000275757223 */ /* 0x000fca0000000004 */
[----:B------:R0:W-:Y:S05]  /*115c0*/  @P3 STG.E desc[UR36][R8.64+0x2e4], R117 ;  /* 0x0002e47508003986 */ /* 0x0001ea000c101924 */
[----:B------:R-:W-:Y:S05]  /*115d0*/  @!P2 BRA `(.L_x_475) ;  /* 0x000000000004a947 */ /* 0x000fea0003800000 */
[----:B------:R0:W5:Y:S02]  /*115e0*/  LDG.E.LTC128B R3, desc[UR36][R12.64+0x2e0] ;  /* 0x0002e0240c037981 */ /* 0x000164000c1e1920 */
.L_x_475:
[----:B------:R-:W-:Y:S05]  /*115f0*/  BSYNC B1 ;  /* 0x0000000000017941 */ /* 0x000fea0003800000 */
.L_x_474:
        /* <DEDUP_REMOVED lines=9> */
.L_x_477:
[----:B------:R-:W-:Y:S05]  /*11690*/  BSYNC B1 ;  /* 0x0000000000017941 */ /* 0x000fea0003800000 */
.L_x_476:
        /* <DEDUP_REMOVED lines=9> */
.L_x_479:
[----:B------:R-:W-:Y:S05]  /*11730*/  BSYNC B1 ;  /* 0x0000000000017941 */ /* 0x000fea0003800000 */
.L_x_478:
[----:B0----5:R-:W-:Y:S01]  /*11740*/  FMUL R5, R3, R16 ;  /* 0x0000001003057220 */ /* 0x021fe20000400000 */
[----:B------:R-:W-:Y:S01]  /*11750*/  ISETP.GT.AND P3, PT, R0, 0xc1, P0 ;  /* 0x000000c10000780c */ /* 0x000fe20000764270 */
[----:B------:R-:W-:Y:S02]  /*11760*/  BSSY B1, `(.L_x_480) ;  /* 0x0000005000017945 */ /* 0x000fe40003800000 */
[----:B------:R-:W-:-:S05]  /*11770*/  FFMA R5, R120, R2, R5 ;  /* 0x0000000278057223 */ /* 0x000fca0000000005 */
[----:B------:R0:W-:Y:S05]  /*11780*/  @P2 STG.E desc[UR36][R8.64+0x300], R5 ;  /* 0x0003000508002986 */ /* 0x0001ea000c101924 */
[----:B------:R-:W-:Y:S05]  /*11790*/  @!P3 BRA `(.L_x_481) ;  /* 0x000000000004b947 */ /* 0x000fea0003800000 */
[----:B------:R0:W5:Y:S02]  /*117a0*/  LDG.E.LTC128B R3, desc[UR36][R6.64+0x304] ;  /* 0x0003042406037981 */ /* 0x000164000c1e1920 */
.L_x_481:
[----:B------:R-:W-:Y:S05]  /*117b0*/  BSYNC B1 ;  /* 0x0000000000017941 */ /* 0x000fea0003800000 */
.L_x_480:
[----:B-----5:R-:W-:Y:S01]  /*117c0*/  FMUL R4, R3, R16 ;  /* 0x0000001003047220 */ /* 0x020fe20000400000 */
[----:B------:R-:W-:Y:S01]  /*117d0*/  ISETP.GT.AND P2, PT, R0, 0xc0, P1 ;  /* 0x000000c00000780c */ /* 0x000fe20000f44270 */
[----:B------:R-:W-:Y:S02]  /*117e0*/  BSSY B1, `(.L_x_482) ;  /* 0x0000005000017945 */ /* 0x000fe40003800000 */
[----:B------:R-:W-:-:S05]  /*117f0*/  FFMA R121, R121, R2, R4 ;  /* 0x0000000279797223 */ /* 0x000fca0000000004 */
[----:B------:R0:W-:Y:S05]  /*11800*/  @P3 STG.E desc[UR36][R8.64+0x304], R121 ;  /* 0x0003047908003986 */ /* 0x0001ea000c101924 */
[----:B------:R-:W-:Y:S05]  /*11810*/  @!P2 BRA `(.L_x_483) ;  /* 0x000000000004a947 */ /* 0x000fea0003800000 */
[----:B------:R0:W5:Y:S02]  /*11820*/  LDG.E.LTC128B R3, desc[UR36][R12.64+0x300] ;  /* 0x000300240c037981 */ /* 0x000164000c1e1920 */
.L_x_483:
[----:B------:R-:W-:Y:S05]  /*11830*/  BSYNC B1 ;  /* 0x0000000000017941 */ /* 0x000fea0003800000 */
.L_x_482:
        /* <DEDUP_REMOVED lines=9> */
.L_x_485:
[----:B------:R-:W-:Y:S05]  /*118d0*/  BSYNC B1 ;  /* 0x0000000000017941 */ /* 0x000fea0003800000 */
.L_x_484:
        /* <DEDUP_REMOVED lines=9> */
.L_x_487:
[----:B------:R-:W-:Y:S05]  /*11970*/  BSYNC B1 ;  /* 0x0000000000017941 */ /* 0x000fea0003800000 */
.L_x_486:
[----:B0----5:R-:W-:Y:S01]  /*11980*/  FMUL R5, R3, R16 ;  /* 0x0000001003057220 */ /* 0x021fe20000400000 */
[----:B------:R-:W-:Y:S01]  /*11990*/  ISETP.GT.AND P3, PT, R0, 0xc9, P0 ;  /* 0x000000c90000780c */ /* 0x000fe20000764270 */
[----:B------:R-:W-:Y:S02]  /*119a0*/  BSSY B1, `(.L_x_488) ;  /* 0x0000005000017945 */ /* 0x000fe40003800000 */
[----:B------:R-:W-:-:S05]  /*119b0*/  FFMA R5, R124, R2, R5 ;  /* 0x000000027c057223 */ /* 0x000fca0000000005 */
[----:B------:R0:W-:Y:S05]  /*119c0*/  @P2 STG.E desc[UR36][R8.64+0x320], R5 ;  /* 0x0003200508002986 */ /* 0x0001ea000c101924 */
[----:B------:R-:W-:Y:S05]  /*119d0*/  @!P3 BRA `(.L_x_489) ;  /* 0x000000000004b947 */ /* 0x000fea0003800000 */
[----:B------:R0:W5:Y:S02]  /*119e0*/  LDG.E.LTC128B R3, desc[UR36][R6.64+0x324] ;  /* 0x0003242406037981 */ /* 0x000164000c1e1920 */
.L_x_489:
[----:B------:R-:W-:Y:S05]  /*119f0*/  BSYNC B1 ;  /* 0x0000000000017941 */ /* 0x000fea0003800000 */
.L_x_488:
[----:B-----5:R-:W-:Y:S01]  /*11a00*/  FMUL R4, R3, R16 ;  /* 0x0000001003047220 */ /* 0x020fe20000400000 */
[----:B------:R-:W-:Y:S01]  /*11a10*/  ISETP.GT.AND P2, PT, R0, 0xc8, P1 ;  /* 0x000000c80000780c */ /* 0x000fe20000f44270 */
[----:B------:R-:W-:Y:S02]  /*11a20*/  BSSY B1, `(.L_x_490) ;  /* 0x0000005000017945 */ /* 0x000fe40003800000 */
[----:B------:R-:W-:-:S05]  /*11a30*/  FFMA R125, R125, R2, R4 ;  /* 0x000000027d7d7223 */ /* 0x000fca0000000004 */
[----:B------:R0:W-:Y:S05]  /*11a40*/  @P3 STG.E desc[UR36][R8.64+0x324], R125 ;  /* 0x0003247d08003986 */ /* 0x0001ea000c101924 */
[----:B------:R-:W-:Y:S05]  /*11a50*/  @!P2 BRA `(.L_x_491) ;  /* 0x000000000004a947 */ /* 0x000fea0003800000 */
[----:B------:R0:W5:Y:S02]  /*11a60*/  LDG.E.LTC128B R3, desc[UR36][R12.64+0x320] ;  /* 0x000320240c037981 */ /* 0x000164000c1e1920 */
.L_x_491:
[----:B------:R-:W-:Y:S05]  /*11a70*/  BSYNC B1 ;  /* 0x0000000000017941 */ /* 0x000fea0003800000 */
.L_x_490:
        /* <DEDUP_REMOVED lines=9> */
.L_x_493:
[----:B------:R-:W-:Y:S05]  /*11b10*/  BSYNC B1 ;  /* 0x0000000000017941 */ /* 0x000fea0003800000 */
.L_x_492:
        /* <DEDUP_REMOVED lines=9> */
.L_x_495:
[----:B------:R-:W-:Y:S05]  /*11bb0*/  BSYNC B1 ;  /* 0x0000000000017941 */ /* 0x000fea0003800000 */
.L_x_494:
[----:B0----5:R-:W-:Y:S01]  /*11bc0*/  FMUL R5, R3, R16 ;  /* 0x0000001003057220 */ /* 0x021fe20000400000 */
[----:B------:R-:W-:Y:S01]  /*11bd0*/  ISETP.GT.AND P3, PT, R0, 0xd1, P0 ;  /* 0x000000d10000780c */ /* 0x000fe20000764270 */
[----:B------:R-:W-:Y:S02]  /*11be0*/  BSSY B1, `(.L_x_496) ;  /* 0x0000005000017945 */ /* 0x000fe40003800000 */
[----:B------:R-:W-:-:S05]  /*11bf0*/  FFMA R5, R128, R2, R5 ;  /* 0x0000000280057223 */ /* 0x000fca0000000005 */
[----:B------:R0:W-:Y:S05]  /*11c00*/  @P2 STG.E desc[UR36][R8.64+0x340], R5 ;  /* 0x0003400508002986 */ /* 0x0001ea000c101924 */
[----:B------:R-:W-:Y:S05]  /*11c10*/  @!P3 BRA `(.L_x_497) ;  /* 0x000000000004b947 */ /* 0x000fea0003800000 */
[----:B------:R0:W5:Y:S02]  /*11c20*/  LDG.E.LTC128B R3, desc[UR36][R6.64+0x344] ;  /* 0x0003442406037981 */ /* 0x000164000c1e1920 */
.L_x_497:
[----:B------:R-:W-:Y:S05]  /*11c30*/  BSYNC B1 ;  /* 0x0000000000017941 */ /* 0x000fea0003800000 */
.L_x_496:
[----:B-----5:R-:W-:Y:S01]  /*11c40*/  FMUL R4, R3, R16 ;  /* 0x0000001003047220 */ /* 0x020fe20000400000 */
[----:B------:R-:W-:Y:S01]  /*11c50*/  ISETP.GT.AND P2, PT, R0, 0xd0, P1 ;  /* 0x000000d00000780c */ /* 0x000fe20000f44270 */
[----:B------:R-:W-:Y:S02]  /*11c60*/  BSSY B1, `(.L_x_498) ;  /* 0x0000005000017945 */ /* 0x000fe40003800000 */
[----:B------:R-:W-:-:S05]  /*11c70*/  FFMA R129, R129, R2, R4 ;  /* 0x0000000281817223 */ /* 0x000fca0000000004 */
[----:B------:R0:W-:Y:S05]  /*11c80*/  @P3 STG.E desc[UR36][R8.64+0x344], R129 ;  /* 0x0003448108003986 */ /* 0x0001ea000c101924 */
[----:B------:R-:W-:Y:S05]  /*11c90*/  @!P2 BRA `(.L_x_499) ;  /* 0x000000000004a947 */ /* 0x000fea0003800000 */
[----:B------:R0:W5:Y:S02]  /*11ca0*/  LDG.E.LTC128B R3, desc[UR36][R12.64+0x340] ;  /* 0x000340240c037981 */ /* 0x000164000c1e1920 */
.L_x_499:
[----:B------:R-:W-:Y:S05]  /*11cb0*/  BSYNC B1 ;  /* 0x0000000000017941 */ /* 0x000fea0003800000 */
.L_x_498:
        /* <DEDUP_REMOVED lines=9> */
.L_x_501:
[----:B------:R-:W-:Y:S05]  /*11d50*/  BSYNC B1 ;  /* 0x0000000000017941 */ /* 0x000fea0003800000 */
.L_x_500:
        /* <DEDUP_REMOVED lines=9> */
.L_x_503:
[----:B------:R-:W-:Y:S05]  /*11df0*/  BSYNC B1 ;  /* 0x0000000000017941 */ /* 0x000fea0003800000 */
.L_x_502:
[----:B0----5:R-:W-:Y:S01]  /*11e00*/  FMUL R5, R3, R16 ;  /* 0x0000001003057220 */ /* 0x021fe20000400000 */
[----:B------:R-:W-:Y:S01]  /*11e10*/  ISETP.GT.AND P3, PT, R0, 0xd9, P0 ;  /* 0x000000d90000780c */ /* 0x000fe20000764270 */
[----:B------:R-:W-:Y:S02]  /*11e20*/  BSSY B1, `(.L_x_504) ;  /* 0x0000005000017945 */ /* 0x000fe40003800000 */
[----:B------:R-:W-:-:S05]  /*11e30*/  FFMA R5, R132, R2, R5 ;  /* 0x0000000284057223 */ /* 0x000fca0000000005 */
[----:B------:R0:W-:Y:S05]  /*11e40*/  @P2 STG.E desc[UR36][R8.64+0x360], R5 ;  /* 0x0003600508002986 */ /* 0x0001ea000c101924 */
[----:B------:R-:W-:Y:S05]  /*11e50*/  @!P3 BRA `(.L_x_505) ;  /* 0x000000000004b947 */ /* 0x000fea0003800000 */
[----:B------:R0:W5:Y:S02]  /*11e60*/  LDG.E.LTC128B R3, desc[UR36][R6.64+0x364] ;  /* 0x0003642406037981 */ /* 0x000164000c1e1920 */
.L_x_505:
[----:B------:R-:W-:Y:S05]  /*11e70*/  BSYNC B1 ;  /* 0x0000000000017941 */ /* 0x000fea0003800000 */
.L_x_504:
[----:B-----5:R-:W-:Y:S01]  /*11e80*/  FMUL R4, R3, R16 ;  /* 0x0000001003047220 */ /* 0x020fe20000400000 */
[----:B------:R-:W-:Y:S01]  /*11e90*/  ISETP.GT.AND P2, PT, R0, 0xd8, P1 ;  /* 0x000000d80000780c */ /* 0x000fe20000f44270 */
[----:B------:R-:W-:Y:S02]  /*11ea0*/  BSSY B1, `(.L_x_506) ;  /* 0x0000005000017945 */ /* 0x000fe40003800000 */
[----:B------:R-:W-:-:S05]  /*11eb0*/  FFMA R133, R133, R2, R4 ;  /* 0x0000000285857223 */ /* 0x000fca0000000004 */
[----:B------:R0:W-:Y:S05]  /*11ec0*/  @P3 STG.E desc[UR36][R8.64+0x364], R133 ;  /* 0x0003648508003986 */ /* 0x0001ea000c101924 */
[----:B------:R-:W-:Y:S05]  /*11ed0*/  @!P2 BRA `(.L_x_507) ;  /* 0x000000000004a947 */ /* 0x000fea0003800000 */
[----:B------:R0:W5:Y:S02]  /*11ee0*/  LDG.E.LTC128B R3, desc[UR36][R12.64+0x360] ;  /* 0x000360240c037981 */ /* 0x000164000c1e1920 */
.L_x_507:
[----:B------:R-:W-:Y:S05]  /*11ef0*/  BSYNC B1 ;  /* 0x0000000000017941 */ /* 0x000fea0003800000 */
.L_x_506:
        /* <DEDUP_REMOVED lines=9> */
.L_x_509:
[----:B------:R-:W-:Y:S05]  /*11f90*/  BSYNC B1 ;  /* 0x0000000000017941 */ /* 0x000fea0003800000 */
.L_x_508:
        /* <DEDUP_REMOVED lines=9> */
.L_x_511:
[----:B------:R-:W-:Y:S05]  /*12030*/  BSYNC B1 ;  /* 0x0000000000017941 */ /* 0x000fea0003800000 */
.L_x_510:
[----:B0----5:R-:W-:Y:S01]  /*12040*/  FMUL R5, R3, R16 ;  /* 0x0000001003057220 */ /* 0x021fe20000400000 */
[----:B------:R-:W-:Y:S01]  /*12050*/  ISETP.GT.AND P3, PT, R0, 0xe1, P0 ;  /* 0x000000e10000780c */ /* 0x000fe20000764270 */
[----:B------:R-:W-:Y:S02]  /*12060*/  BSSY B1, `(.L_x_512) ;  /* 0x0000005000017945 */ /* 0x000fe40003800000 */
[----:B------:R-:W-:-:S05]  /*12070*/  FFMA R5, R136, R2, R5 ;  /* 0x0000000288057223 */ /* 0x000fca0000000005 */
[----:B------:R0:W-:Y:S05]  /*12080*/  @P2 STG.E desc[UR36][R8.64+0x380], R5 ;  /* 0x0003800508002986 */ /* 0x0001ea000c101924 */
[----:B------:R-:W-:Y:S05]  /*12090*/  @!P3 BRA `(.L_x_513) ;  /* 0x000000000004b947 */ /* 0x000fea0003800000 */
[----:B------:R0:W5:Y:S02]  /*120a0*/  LDG.E.LTC128B R3, desc[UR36][R6.64+0x384] ;  /* 0x0003842406037981 */ /* 0x000164000c1e1920 */
.L_x_513:
[----:B------:R-:W-:Y:S05]  /*120b0*/  BSYNC B1 ;  /* 0x0000000000017941 */ /* 0x000fea0003800000 */
.L_x_512:
[----:B-----5:R-:W-:Y:S01]  /*120c0*/  FMUL R4, R3, R16 ;  /* 0x0000001003047220 */ /* 0x020fe20000400000 */
[----:B------:R-:W-:Y:S01]  /*120d0*/  ISETP.GT.AND P2, PT, R0, 0xe0, P1 ;  /* 0x000000e00000780c */ /* 0x000fe20000f44270 */
[----:B------:R-:W-:Y:S02]  /*120e0*/  BSSY B1, `(.L_x_514) ;  /* 0x0000005000017945 */ /* 0x000fe40003800000 */
[----:B------:R-:W-:-:S05]  /*120f0*/  FFMA R137, R137, R2, R4 ;  /* 0x0000000289897223 */ /* 0x000fca0000000004 */
[----:B------:R0:W-:Y:S05]  /*12100*/  @P3 STG.E desc[UR36][R8.64+0x384], R137 ;  /* 0x0003848908003986 */ /* 0x0001ea000c101924 */
[----:B------:R-:W-:Y:S05]  /*12110*/  @!P2 BRA `(.L_x_515) ;  /* 0x000000000004a947 */ /* 0x000fea0003800000 */
[----:B------:R0:W5:Y:S02]  /*12120*/  LDG.E.LTC128B R3, desc[UR36][R12.64+0x380] ;  /* 0x000380240c037981 */ /* 0x000164000c1e1920 */
.L_x_515:
[----:B------:R-:W-:Y:S05]  /*12130*/  BSYNC B1 ;  /* 0x0000000000017941 */ /* 0x000fea0003800000 */
.L_x_514:
        /* <DEDUP_REMOVED lines=9> */
.L_x_517:
[----:B------:R-:W-:Y:S05]  /*121d0*/  BSYNC B1 ;  /* 0x0000000000017941 */ /* 0x000fea0003800000 */
.L_x_516:
        /* <DEDUP_REMOVED lines=9> */
.L_x_519:
[----:B------:R-:W-:Y:S05]  /*12270*/  BSYNC B1 ;  /* 0x0000000000017941 */ /* 0x000fea0003800000 */
.L_x_518:
[----:B0----5:R-:W-:Y:S01]  /*12280*/  FMUL R5, R3, R16 ;  /* 0x0000001003057220 */ /* 0x021fe20000400000 */
[----:B------:R-:W-:Y:S01]  /*12290*/  ISETP.GT.AND P3, PT, R0, 0xe9, P0 ;  /* 0x000000e90000780c */ /* 0x000fe20000764270 */
[----:B------:R-:W-:Y:S02]  /*122a0*/  BSSY B1, `(.L_x_520) ;  /* 0x0000005000017945 */ /* 0x000fe40003800000 */
[----:B------:R-:W-:-:S05]  /*122b0*/  FFMA R5, R140, R2, R5 ;  /* 0x000000028c057223 */ /* 0x000fca0000000005 */
[----:B------:R0:W-:Y:S05]  /*122c0*/  @P2 STG.E desc[UR36][R8.64+0x3a0], R5 ;  /* 0x0003a00508002986 */ /* 0x0001ea000c101924 */
[----:B------:R-:W-:Y:S05]  /*122d0*/  @!P3 BRA `(.L_x_521) ;  /* 0x000000000004b947 */ /* 0x000fea0003800000 */
[----:B------:R0:W5:Y:S02]  /*122e0*/  LDG.E.LTC128B R3, desc[UR36][R6.64+0x3a4] ;  /* 0x0003a42406037981 */ /* 0x000164000c1e1920 */
.L_x_521:
[----:B------:R-:W-:Y:S05]  /*122f0*/  BSYNC B1 ;  /* 0x0000000000017941 */ /* 0x000fea0003800000 */
.L_x_520:
[----:B-----5:R-:W-:Y:S01]  /*12300*/  FMUL R4, R3, R16 ;  /* 0x0000001003047220 */ /* 0x020fe20000400000 */
[----:B------:R-:W-:Y:S01]  /*12310*/  ISETP.GT.AND P2, PT, R0, 0xe8, P1 ;  /* 0x000000e80000780c */ /* 0x000fe20000f44270 */
[----:B------:R-:W-:Y:S02]  /*12320*/  BSSY B1, `(.L_x_522) ;  /* 0x0000005000017945 */ /* 0x000fe40003800000 */
[----:B------:R-:W-:-:S05]  /*12330*/  FFMA R141, R141, R2, R4 ;  /* 0x000000028d8d7223 */ /* 0x000fca0000000004 */
[----:B------:R0:W-:Y:S05]  /*12340*/  @P3 STG.E desc[UR36][R8.64+0x3a4], R141 ;  /* 0x0003a48d08003986 */ /* 0x0001ea000c101924 */
[----:B------:R-:W-:Y:S05]  /*12350*/  @!P2 BRA `(.L_x_523) ;  /* 0x000000000004a947 */ /* 0x000fea0003800000 */
[----:B------:R0:W5:Y:S02]  /*12360*/  LDG.E.LTC128B R3, desc[UR36][R12.64+0x3a0] ;  /* 0x0003a0240c037981 */ /* 0x000164000c1e1920 */
.L_x_523:
[----:B------:R-:W-:Y:S05]  /*12370*/  BSYNC B1 ;  /* 0x0000000000017941 */ /* 0x000fea0003800000 */
.L_x_522:
        /* <DEDUP_REMOVED lines=9> */
.L_x_525:
[----:B------:R-:W-:Y:S05]  /*12410*/  BSYNC B1 ;  /* 0x0000000000017941 */ /* 0x000fea0003800000 */
.L_x_524:
        /* <DEDUP_REMOVED lines=9> */
.L_x_527:
[----:B------:R-:W-:Y:S05]  /*124b0*/  BSYNC B1 ;  /* 0x0000000000017941 */ /* 0x000fea0003800000 */
.L_x_526:
[----:B0----5:R-:W-:Y:S01]  /*124c0*/  FMUL R5, R3, R16 ;  /* 0x0000001003057220 */ /* 0x021fe20000400000 */
[----:B------:R-:W-:Y:S01]  /*124d0*/  ISETP.GT.AND P3, PT, R0, 0xf1, P0 ;  /* 0x000000f10000780c */ /* 0x000fe20000764270 */
[----:B------:R-:W-:Y:S02]  /*124e0*/  BSSY B1, `(.L_x_528) ;  /* 0x0000005000017945 */ /* 0x000fe40003800000 */
[----:B------:R-:W-:-:S05]  /*124f0*/  FFMA R5, R144, R2, R5 ;  /* 0x0000000290057223 */ /* 0x000fca0000000005 */
[----:B------:R0:W-:Y:S05]  /*12500*/  @P2 STG.E desc[UR36][R8.64+0x3c0], R5 ;  /* 0x0003c00508002986 */ /* 0x0001ea000c101924 */
[----:B------:R-:W-:Y:S05]  /*12510*/  @!P3 BRA `(.L_x_529) ;  /* 0x000000000004b947 */ /* 0x000fea0003800000 */
[----:B------:R0:W5:Y:S02]  /*12520*/  LDG.E.LTC128B R3, desc[UR36][R6.64+0x3c4] ;  /* 0x0003c42406037981 */ /* 0x000164000c1e1920 */
.L_x_529:
[----:B------:R-:W-:Y:S05]  /*12530*/  BSYNC B1 ;  /* 0x0000000000017941 */ /* 0x000fea0003800000 */
.L_x_528:
[----:B-----5:R-:W-:Y:S01]  /*12540*/  FMUL R4, R3, R16 ;  /* 0x0000001003047220 */ /* 0x020fe20000400000 */
[----:B------:R-:W-:Y:S01]  /*12550*/  ISETP.GT.AND P2, PT, R0, 0xf0, P1 ;  /* 0x000000f00000780c */ /* 0x000fe20000f44270 */
[----:B------:R-:W-:Y:S02]  /*12560*/  BSSY B1, `(.L_x_530) ;  /* 0x0000005000017945 */ /* 0x000fe40003800000 */
[----:B------:R-:W-:-:S05]  /*12570*/  FFMA R145, R145, R2, R4 ;  /* 0x0000000291917223 */ /* 0x000fca0000000004 */
[----:B------:R0:W-:Y:S05]  /*12580*/  @P3 STG.E desc[UR36][R8.64+0x3c4], R145 ;  /* 0x0003c49108003986 */ /* 0x0001ea000c101924 */
[----:B------:R-:W-:Y:S05]  /*12590*/  @!P2 BRA `(.L_x_531) ;  /* 0x000000000004a947 */ /* 0x000fea0003800000 */
[----:B------:R0:W5:Y:S02]  /*125a0*/  LDG.E.LTC128B R3, desc[UR36][R12.64+0x3c0] ;  /* 0x0003c0240c037981 */ /* 0x000164000c1e1920 */
.L_x_531:
[----:B------:R-:W-:Y:S05]  /*125b0*/  BSYNC B1 ;  /* 0x0000000000017941 */ /* 0x000fea0003800000 */
.L_x_530:
        /* <DEDUP_REMOVED lines=9> */
.L_x_533:
[----:B------:R-:W-:Y:S05]  /*12650*/  BSYNC B1 ;  /* 0x0000000000017941 */ /* 0x000fea0003800000 */
.L_x_532:
        /* <DEDUP_REMOVED lines=9> */
.L_x_535:
[----:B------:R-:W-:Y:S05]  /*126f0*/  BSYNC B1 ;  /* 0x0000000000017941 */ /* 0x000fea0003800000 */
.L_x_534:
[----:B0----5:R-:W-:Y:S01]  /*12700*/  FMUL R5, R3, R16 ;  /* 0x0000001003057220 */ /* 0x021fe20000400000 */
[----:B------:R-:W-:Y:S01]  /*12710*/  ISETP.GT.AND P0, PT, R0, 0xf9, P0 ;  /* 0x000000f90000780c */ /* 0x000fe20000704270 */
[----:B------:R-:W-:Y:S02]  /*12720*/  BSSY B1, `(.L_x_536) ;  /* 0x0000005000017945 */ /* 0x000fe40003800000 */
[----:B------:R-:W-:-:S05]  /*12730*/  FFMA R5, R148, R2, R5 ;  /* 0x0000000294057223 */ /* 0x000fca0000000005 */
[----:B------:R0:W-:Y:S05]  /*12740*/  @P2 STG.E desc[UR36][R8.64+0x3e0], R5 ;  /* 0x0003e00508002986 */ /* 0x0001ea000c101924 */
[----:B------:R-:W-:Y:S05]  /*12750*/  @!P0 BRA `(.L_x_537) ;  /* 0x0000000000048947 */ /* 0x000fea0003800000 */
[----:B------:R0:W5:Y:S02]  /*12760*/  LDG.E.LTC128B R3, desc[UR36][R6.64+0x3e4] ;  /* 0x0003e42406037981 */ /* 0x000164000c1e1920 */
.L_x_537:
[----:B------:R-:W-:Y:S05]  /*12770*/  BSYNC B1 ;  /* 0x0000000000017941 */ /* 0x000fea0003800000 */
.L_x_536:
[----:B-----5:R-:W-:Y:S01]  /*12780*/  FMUL R4, R3, R16 ;  /* 0x0000001003047220 */ /* 0x020fe20000400000 */
[----:B------:R-:W-:Y:S01]  /*12790*/  ISETP.GT.AND P2, PT, R0, 0xf8, P1 ;  /* 0x000000f80000780c */ /* 0x000fe20000f44270 */
[----:B------:R-:W-:Y:S02]  /*127a0*/  BSSY B1, `(.L_x_538) ;  /* 0x0000005000017945 */ /* 0x000fe40003800000 */
[----:B------:R-:W-:-:S05]  /*127b0*/  FFMA R149, R149, R2, R4 ;  /* 0x0000000295957223 */ /* 0x000fca0000000004 */
[----:B------:R0:W-:Y:S05]  /*127c0*/  @P0 STG.E desc[UR36][R8.64+0x3e4], R149 ;  /* 0x0003e49508000986 */ /* 0x0001ea000c101924 */
[----:B------:R-:W-:Y:S05]  /*127d0*/  @!P2 BRA `(.L_x_539) ;  /* 0x000000000004a947 */ /* 0x000fea0003800000 */
[----:B------:R0:W5:Y:S02]  /*127e0*/  LDG.E.LTC128B R3, desc[UR36][R12.64+0x3e0] ;  /* 0x0003e0240c037981 */ /* 0x000164000c1e1920 */
.L_x_539:
[----:B------:R-:W-:Y:S05]  /*127f0*/  BSYNC B1 ;  /* 0x0000000000017941 */ /* 0x000fea0003800000 */
.L_x_538:
[----:B0----5:R-:W-:Y:S01]  /*12800*/  FMUL R5, R3, R16 ;  /* 0x0000001003057220 */ /* 0x021fe20000400000 */
[----:B------:R-:W-:Y:S01]  /*12810*/  @P2 IMAD.MOV.U32 R4, RZ, RZ, R160 ;  /* 0x000000ffff042224 */ /* 0x000fe200078e00a0 */
[----:B------:R-:W-:Y:S01]  /*12820*/  ISETP.GT.AND P1, PT, R0, 0xf9, P1 ;  /* 0x000000f90000780c */ /* 0x000fe20000f24270 */
[----:B------:R-:W-:Y:S01]  /*12830*/  BSSY B1, `(.L_x_540) ;  /* 0x0000006000017945 */ /* 0x000fe20003800000 */
[----:B-1----:R-:W-:Y:S01]  /*12840*/  FFMA R7, R150, R2, R5 ;  /* 0x0000000296077223 */ /* 0x002fe20000000005 */
[----:B------:R-:W-:-:S05]  /*12850*/  @P2 MOV R5, R161 ;  /* 0x000000a100052202 */ /* 0x000fca0000000f00 */
[----:B------:R0:W-:Y:S05]  /*12860*/  @P2 STG.E desc[UR36][R4.64+0x3e0], R7 ;  /* 0x0003e00704002986 */ /* 0x0001ea000c101924 */
[----:B------:R-:W-:Y:S05]  /*12870*/  @!P1 BRA `(.L_x_541) ;  /* 0x0000000000049947 */ /* 0x000fea0003800000 */
[----:B------:R1:W5:Y:S02]  /*12880*/  LDG.E.LTC128B R3, desc[UR36][R12.64+0x3e4] ;  /* 0x0003e4240c037981 */ /* 0x000364000c1e1920 */
.L_x_541:
[----:B------:R-:W-:Y:S05]  /*12890*/  BSYNC B1 ;  /* 0x0000000000017941 */ /* 0x000fea0003800000 */
.L_x_540:
[----:B-----5:R-:W-:-:S04]  /*128a0*/  FMUL R0, R3, R16 ;  /* 0x0000001003007220 */ /* 0x020fc80000400000 */
[----:B------:R-:W-:Y:S01]  /*128b0*/  FFMA R151, R151, R2, R0 ;  /* 0x0000000297977223 */ /* 0x000fe20000000000 */
[----:B------:R-:W-:Y:S06]  /*128c0*/  @!P1 BRA `(.L_x_542) ;  /* 0x00000040003c9947 */ /* 0x000fec0003800000 */
[----:B------:R0:W-:Y:S01]  /*128d0*/  STG.E desc[UR36][R160.64+0x3e4], R151 ;  /* 0x0003e497a0007986 */ /* 0x0001e2000c101924 */
[----:B------:R-:W-:Y:S05]  /*128e0*/  BRA `(.L_x_542) ;  /* 0x0000004000347947 */ /* 0x000fea0003800000 */
.L_x_35:
[----:B------:R-:W2:Y:S01]  /*128f0*/  LDL.LU R3, [R1] ;  /* 0x0000000001037983 */ /* 0x000ea20000300800 */
[----:B------:R-:W-:-:S03]  /*12900*/  ULDC.64 UR4, c[0x0][0x5c0] ;  /* 0x0001700000047ab9 */ /* 0x000fc60000000a00 */
[----:B------:R-:W3:Y:S04]  /*12910*/  LDL.LU R8, [R1+0x5c] ;  /* 0x00005c0001087983 */ /* 0x000ee80000300800 */
[----:B------:R-:W4:Y:S04]  /*12920*/  LDL.LU R9, [R1+0x60] ;  /* 0x0000600001097983 */ /* 0x000f280000300800 */
[----:B------:R-:W5:Y:S04]  /*12930*/  LDL.LU R13, [R1+0x8c] ;  /* 0x00008c00010d7983 */ /* 0x000f680000300800 */
        /* <DEDUP_REMOVED lines=91> */
[----:B------:R-:W5:Y:S01]  /*12ef0*/  LDL.LU R12, [R1+0x1fc] ;  /* 0x0001fc00010c7983 */ /* 0x000f620000300800 */
[----:B------:R-:W-:-:S03]  /*12f00*/  LEA R4, P0, R6, UR4, 0x2 ;  /* 0x0000000406047c11 */ /* 0x000fc6000f8010ff */
[----:B------:R-:W3:Y:S01]  /*12f10*/  LDL.LU R7, [R1+0x4] ;  /* 0x0000040001077983 */ /* 0x000ee20000300800 */
[----:B------:R-:W-:Y:S02]  /*12f20*/  LEA.HI.X R5, R6, UR5, R10, 0x2, P0 ;  /* 0x0000000506057c11 */ /* 0x000fe400080f140a */
[----:B------:R-:W-:Y:S01]  /*12f30*/  ISETP.GT.AND P0, PT, R0, 0x1, P3 ;  /* 0x000000010000780c */ /* 0x000fe20001f04270 */
[-C--:B--2---:R-:W-:Y:S01]  /*12f40*/  FMUL R3, R3, R2.reuse ;  /* 0x0000000203037220 */ /* 0x084fe20000400000 */
[----:B------:R-:W2:Y:S04]  /*12f50*/  LDL.LU R10, [R1+0x88] ;  /* 0x00008800010a7983 */ /* 0x000ea80000300800 */
[----:B------:R3:W-:Y:S02]  /*12f60*/  @P1 STG.E desc[UR36][R4.64], R3 ;  /* 0x0000000304001986 */ /* 0x0007e4000c101924 */
[----:B---3--:R-:W-:-:S05]  /*12f70*/  FMUL R3, R7, R2 ;  /* 0x0000000207037220 */ /* 0x008fca0000400000 */
[----:B------:R0:W-:Y:S04]  /*12f80*/  @P0 STG.E desc[UR36][R4.64+0x4], R3 ;  /* 0x0000040304000986 */ /* 0x0001e8000c101924 */
[----:B0-----:R-:W3:Y:S01]  /*12f90*/  LDL.LU R3, [R1+0x8] ;  /* 0x0000080001037983 */ /* 0x001ee20000300800 */
[----:B------:R-:W-:Y:S01]  /*12fa0*/  ISETP.GT.AND P2, PT, R153, 0x8, PT ;  /* 0x000000089900780c */ /* 0x000fe20003f44270 */
[----:B------:R-:W-:-:S03]  /*12fb0*/  USHF.L.U32 UR5, UR8, 0x5, URZ ;  /* 0x0000000508057899 */ /* 0x000fc6000800063f */
[----:B------:R-:W-:Y:S01]  /*12fc0*/  ISETP.GT.AND P0, PT, R0, RZ, P2 ;  /* 0x000000ff0000720c */ /* 0x000fe20001704270 */
[----:B------:R-:W-:Y:S02]  /*12fd0*/  USHF.L.U64.HI UR4, UR8, 0x5, UR9 ;  /* 0x0000000508047899 */ /* 0x000fe40008010209 */
[----:B------:R-:W-:-:S04]  /*12fe0*/  IADD3 R6, P1, R4, UR5, RZ ;  /* 0x0000000504067c10 */ /* 0x000fc8000ff3e0ff */
[----:B------:R-:W-:Y:S01]  /*12ff0*/  IADD3.X R7, R5, UR4, RZ, P1, !PT ;  /* 0x0000000405077c10 */ /* 0x000fe20008ffe4ff */
[----:B---3--:R-:W-:-:S05]  /*13000*/  FMUL R3, R3, R2 ;  /* 0x0000000203037220 */ /* 0x008fca0000400000 */
[----:B------:R0:W-:Y:S04]  /*13010*/  @P0 STG.E desc[UR36][R6.64], R3 ;  /* 0x0000000306000986 */ /* 0x0001e8000c101924 */
[----:B0-----:R-:W3:Y:S01]  /*13020*/  LDL.LU R3, [R1+0xc] ;  /* 0x00000c0001037983 */ /* 0x001ee20000300800 */
[----:B------:R-:W-:Y:S01]  /*13030*/  ISETP.GT.AND P0, PT, R0, 0x1, P2 ;  /* 0x000000010000780c */ /* 0x000fe20001704270 */
[----:B---3--:R-:W-:-:S12]  /*13040*/  FMUL R3, R3, R2 ;  /* 0x0000000203037220 */ /* 0x008fd80000400000 */
        /* <DEDUP_REMOVED lines=74> */
[C---:B------:R-:W-:Y:S02]  /*134f0*/  ISETP.GT.AND P4, PT, R0.reuse, 0x28, P2 ;  /* 0x000000280000780c */ /* 0x040fe40001784270 */
[----:B------:R-:W-:Y:S01]  /*13500*/  ISETP.GT.AND P5, PT, R0, 0x29, P2 ;  /* 0x000000290000780c */ /* 0x000fe200017a4270 */
[----:B---3--:R-:W-:-:S10]  /*13510*/  FMUL R3, R3, R2 ;  /* 0x0000000203037220 */ /* 0x008fd40000400000 */
[----:B------:R0:W-:Y:S04]  /*13520*/  @P4 STG.E desc[UR36][R6.64+0xa0], R3 ;  /* 0x0000a00306004986 */ /* 0x0001e8000c101924 */
[----:B0-----:R-:W3:Y:S01]  /*13530*/  LDL.LU R3, [R1+0x64] ;  /* 0x0000640001037983 */ /* 0x001ee20000300800 */
[C---:B------:R-:W-:Y:S02]  /*13540*/  ISETP.GT.AND P6, PT, R0.reuse, 0x30, P3 ;  /* 0x000000300000780c */ /* 0x040fe40001fc4270 */
[----:B------:R-:W-:Y:S01]  /*13550*/  ISETP.GT.AND P0, PT, R0, 0x31, P3 ;  /* 0x000000310000780c */ /* 0x000fe20001f04270 */
[-C--:B------:R-:W-:Y:S01]  /*13560*/  FMUL R8, R8, R2.reuse ;  /* 0x0000000208087220 */ /* 0x080fe20000400000 */
[----:B----4-:R-:W-:-:S04]  /*13570*/  FMUL R9, R9, R2 ;  /* 0x0000000209097220 */ /* 0x010fc80000400000 */
[----:B------:R0:W-:Y:S05]  /*13580*/  @P5 STG.E desc[UR36][R6.64+0xa4], R8 ;  /* 0x0000a40806005986 */ /* 0x0001ea000c101924 */
[----:B------:R1:W-:Y:S04]  /*13590*/  @P6 STG.E desc[UR36][R4.64+0xc0], R9 ;  /* 0x0000c00904006986 */ /* 0x0003e8000c101924 */
[----:B0-----:R-:W4:Y:S04]  /*135a0*/  LDL.LU R8, [R1+0x68] ;  /* 0x0000680001087983 */ /* 0x001f280000300800 */
[----:B-1----:R-:W5:Y:S01]  /*135b0*/  LDL.LU R9, [R1+0x74] ;  /* 0x0000740001097983 */ /* 0x002f620000300800 */
[----:B---3--:R-:W-:-:S05]  /*135c0*/  FMUL R3, R3, R2 ;  /* 0x0000000203037220 */ /* 0x008fca0000400000 */
[----:B------:R0:W-:Y:S04]  /*135d0*/  @P0 STG.E desc[UR36][R4.64+0xc4], R3 ;  /* 0x0000c40304000986 */ /* 0x0001e8000c101924 */
[----:B0-----:R-:W3:Y:S01]  /*135e0*/  LDL.LU R3, [R1+0x6c] ;  /* 0x00006c0001037983 */ /* 0x001ee20000300800 */
[C---:B------:R-:W-:Y:S02]  /*135f0*/  ISETP.GT.AND P1, PT, R0.reuse, 0x30, P2 ;  /* 0x000000300000780c */ /* 0x040fe40001724270 */
[----:B------:R-:W-:Y:S01]  /*13600*/  ISETP.GT.AND P4, PT, R0, 0x31, P2 ;  /* 0x000000310000780c */ /* 0x000fe20001784270 */
[----:B----4-:R-:W-:-:S10]  /*13610*/  FMUL R8, R8, R2 ;  /* 0x0000000208087220 */ /* 0x010fd40000400000 */
[----:B------:R0:W-:Y:S04]  /*13620*/  @P1 STG.E desc[UR36][R6.64+0xc0], R8 ;  /* 0x0000c00806001986 */ /* 0x0001e8000c101924 */
[----:B0-----:R-:W4:Y:S01]  /*13630*/  LDL.LU R8, [R1+0x70] ;  /* 0x0000700001087983 */ /* 0x001f220000300800 */
[----:B---3--:R-:W-:-:S05]  /*13640*/  FMUL R3, R3, R2 ;  /* 0x0000000203037220 */ /* 0x008fca0000400000 */
[----:B------:R0:W-:Y:S04]  /*13650*/  @P4 STG.E desc[UR36][R6.64+0xc4], R3 ;  /* 0x0000c40306004986 */ /* 0x0001e8000c101924 */
[----:B0-----:R-:W3:Y:S01]  /*13660*/  LDL.LU R3, [R1+0x78] ;  /* 0x0000780001037983 */ /* 0x001ee20000300800 */
[C---:B------:R-:W-:Y:S02]  /*13670*/  ISETP.GT.AND P5, PT, R0.reuse, 0x38, P3 ;  /* 0x000000380000780c */ /* 0x040fe40001fa4270 */
[C---:B------:R-:W-:Y:S02]  /*13680*/  ISETP.GT.AND P6, PT, R0.reuse, 0x39, P3 ;  /* 0x000000390000780c */ /* 0x040fe40001fc4270 */
[----:B------:R-:W-:Y:S01]  /*13690*/  ISETP.GT.AND P0, PT, R0, 0x38, P2 ;  /* 0x000000380000780c */ /* 0x000fe20001704270 */
[-C--:B-----5:R-:W-:Y:S01]  /*136a0*/  FMUL R9, R9, R2.reuse ;  /* 0x0000000209097220 */ /* 0x0a0fe20000400000 */
[----:B----4-:R-:W-:-:S07]  /*136b0*/  FMUL R8, R8, R2 ;  /* 0x0000000208087220 */ /* 0x010fce0000400000 */
[----:B------:R0:W-:Y:S04]  /*136c0*/  @P5 STG.E desc[UR36][R4.64+0xe0], R8 ;  /* 0x0000e00804005986 */ /* 0x0001e8000c101924 */
[----:B------:R1:W-:Y:S04]  /*136d0*/  @P6 STG.E desc[UR36][R4.64+0xe4], R9 ;  /* 0x0000e40904006986 */ /* 0x0003e8000c101924 */
[----:B0-----:R-:W4:Y:S04]  /*136e0*/  LDL.LU R8, [R1+0x7c] ;  /* 0x00007c0001087983 */ /* 0x001f280000300800 */
[----:B-1----:R-:W5:Y:S01]  /*136f0*/  LDL.LU R9, [R1+0x84] ;  /* 0x0000840001097983 */ /* 0x002f620000300800 */
[----:B---3--:R-:W-:-:S05]  /*13700*/  FMUL R3, R3, R2 ;  /* 0x0000000203037220 */ /* 0x008fca0000400000 */
[----:B------:R0:W-:Y:S04]  /*13710*/  @P0 STG.E desc[UR36][R6.64+0xe0], R3 ;  /* 0x0000e00306000986 */ /* 0x0001e8000c101924 */
[----:B0-----:R-:W3:Y:S01]  /*13720*/  LDL.LU R3, [R1+0x80] ;  /* 0x0000800001037983 */ /* 0x001ee20000300800 */
[C---:B------:R-:W-:Y:S02]  /*13730*/  ISETP.GT.AND P1, PT, R0.reuse, 0x39, P2 ;  /* 0x000000390000780c */ /* 0x040fe40001724270 */
[C---:B------:R-:W-:Y:S02]  /*13740*/  ISETP.GT.AND P4, PT, R0.reuse, 0x40, P3 ;  /* 0x000000400000780c */ /* 0x040fe40001f84270 */
[C---:B------:R-:W-:Y:S02]  /*13750*/  ISETP.GT.AND P5, PT, R0.reuse, 0x41, P3 ;  /* 0x000000410000780c */ /* 0x040fe40001fa4270 */
[----:B------:R-:W-:Y:S01]  /*13760*/  ISETP.GT.AND P6, PT, R0, 0x40, P2 ;  /* 0x000000400000780c */ /* 0x000fe200017c4270 */
[----:B----4-:R-:W-:Y:S01]  /*13770*/  FMUL R8, R8, R2 ;  /* 0x0000000208087220 */ /* 0x010fe20000400000 */
[----:B------:R-:W-:-:S05]  /*13780*/  ISETP.GT.AND P0, PT, R0, 0x41, P2 ;  /* 0x000000410000780c */ /* 0x000fca0001704270 */
[----:B------:R5:W-:Y:S01]  /*13790*/  @P1 STG.E desc[UR36][R6.64+0xe4], R8 ;  /* 0x0000e40806001986 */ /* 0x000be2000c101924 */
[----:B------:R-:W-:Y:S01]  /*137a0*/  ISETP.GT.AND P1, PT, R0, 0x48, P3 ;  /* 0x000000480000780c */ /* 0x000fe20001f24270 */
[-C--:B------:R-:W-:Y:S01]  /*137b0*/  FMUL R13, R13, R2.reuse ;  /* 0x000000020d0d7220 */ /* 0x080fe20000400000 */
[-C--:B-----5:R-:W-:Y:S01]  /*137c0*/  FMUL R8, R9, R2.reuse ;  /* 0x0000000209087220 */ /* 0x0a0fe20000400000 */
[-C--:B--2---:R-:W-:Y:S01]  /*137d0*/  FMUL R9, R10, R2.reuse ;  /* 0x000000020a097220 */ /* 0x084fe20000400000 */
[-C--:B------:R-:W-:Y:S01]  /*137e0*/  FMUL R11, R11, R2.reuse ;  /* 0x000000020b0b7220 */ /* 0x080fe20000400000 */
[-C--:B------:R-:W-:Y:S01]  /*137f0*/  FMUL R15, R15, R2.reuse ;  /* 0x000000020f0f7220 */ /* 0x080fe20000400000 */
[----:B------:R-:W-:Y:S02]  /*13800*/  USHF.L.U32 UR12, UR8, 0x9, URZ ;  /* 0x00000009080c7899 */ /* 0x000fe4000800063f */
[----:B------:R-:W-:Y:S01]  /*13810*/  USHF.L.U64.HI UR11, UR8, 0x9, UR9 ;  /* 0x00000009080b7899 */ /* 0x000fe20008010209 */
[----:B---3--:R-:W-:-:S05]  /*13820*/  FMUL R3, R3, R2 ;  /* 0x0000000203037220 */ /* 0x008fca0000400000 */
[----:B------:R0:W-:Y:S01]  /*13830*/  @P4 STG.E desc[UR36][R4.64+0x100], R3 ;  /* 0x0001000304004986 */ /* 0x0001e2000c101924 */
[----:B------:R-:W-:-:S03]  /*13840*/  ISETP.GT.AND P4, PT, R0, 0x49, P3 ;  /* 0x000000490000780c */ /* 0x000fc60001f84270 */
[----:B------:R-:W-:Y:S01]  /*13850*/  @P5 STG.E desc[UR36][R4.64+0x104], R8 ;  /* 0x0001040804005986 */ /* 0x000fe2000c101924 */
[----:B------:R-:W-:-:S03]  /*13860*/  ISETP.GT.AND P5, PT, R0, 0x48, P2 ;  /* 0x000000480000780c */ /* 0x000fc600017a4270 */
[----:B------:R1:W-:Y:S01]  /*13870*/  @P6 STG.E desc[UR36][R6.64+0x100], R9 ;  /* 0x0001000906006986 */ /* 0x0003e2000c101924 */
[----:B------:R-:W-:-:S03]  /*13880*/  ISETP.GT.AND P6, PT, R0, 0x49, P2 ;  /* 0x000000490000780c */ /* 0x000fc600017c4270 */
[----:B------:R-:W-:Y:S01]  /*13890*/  @P0 STG.E desc[UR36][R6.64+0x104], R13 ;  /* 0x0001040d06000986 */ /* 0x000fe2000c101924 */
[-C--:B0-----:R-:W-:Y:S01]  /*138a0*/  FMUL R3, R234, R2.reuse ;  /* 0x00000002ea037220 */ /* 0x081fe20000400000 */
[C---:B------:R-:W-:Y:S02]  /*138b0*/  ISETP.GT.AND P0, PT, R0.reuse, 0x50, P3 ;  /* 0x000000500000780c */ /* 0x040fe40001f04270 */
[----:B------:R0:W-:Y:S01]  /*138c0*/  @P1 STG.E desc[UR36][R4.64+0x120], R11 ;  /* 0x0001200b04001986 */ /* 0x0001e2000c101924 */
[C---:B------:R-:W-:Y:S01]  /*138d0*/  ISETP.GT.AND P1, PT, R0.reuse, 0x51, P3 ;  /* 0x000000510000780c */ /* 0x040fe20001f24270 */
[----:B-1----:R-:W-:Y:S02]  /*138e0*/  FMUL R9, R235, R2 ;  /* 0x00000002eb097220 */ /* 0x002fe40000400000 */
[----:B------:R1:W-:Y:S01]  /*138f0*/  @P4 STG.E desc[UR36][R4.64+0x124], R15 ;  /* 0x0001240f04004986 */ /* 0x0003e2000c101924 */
[----:B------:R-:W-:-:S03]  /*13900*/  ISETP.GT.AND P4, PT, R0, 0x50, P2 ;  /* 0x000000500000780c */ /* 0x000fc60001784270 */
[----:B------:R2:W-:Y:S01]  /*13910*/  @P5 STG.E desc[UR36][R6.64+0x120], R9 ;  /* 0x0001200906005986 */ /* 0x0005e2000c101924 */
[----:B------:R-:W-:-:S03]  /*13920*/  ISETP.GT.AND P5, PT, R0, 0x51, P2 ;  /* 0x000000510000780c */ /* 0x000fc600017a4270 */
[----:B------:R3:W-:Y:S01]  /*13930*/  @P6 STG.E desc[UR36][R6.64+0x124], R3 ;  /* 0x0001240306006986 */ /* 0x0007e2000c101924 */
[----:B------:R-:W-:Y:S01]  /*13940*/  ISETP.GT.AND P6, PT, R0, 0x58, P3 ;  /* 0x000000580000780c */ /* 0x000fe20001fc4270 */
[-C--:B0-----:R-:W-:Y:S01]  /*13950*/  FMUL R11, R233, R2.reuse ;  /* 0x00000002e90b7220 */ /* 0x081fe20000400000 */
[-C--:B------:R-:W-:Y:S01]  /*13960*/  FMUL R13, R232, R2.reuse ;  /* 0x00000002e80d7220 */ /* 0x080fe20000400000 */
[-C--:B-1----:R-:W-:Y:S01]  /*13970*/  FMUL R15, R229, R2.reuse ;  /* 0x00000002e50f7220 */ /* 0x082fe20000400000 */
[-C--:B--2---:R-:W-:Y:S02]  /*13980*/  FMUL R9, R231, R2.reuse ;  /* 0x00000002e7097220 */ /* 0x084fe40000400000 */
[----:B------:R0:W-:Y:S01]  /*13990*/  @P0 STG.E desc[UR36][R4.64+0x140], R11 ;  /* 0x0001400b04000986 */ /* 0x0001e2000c101924 */
[----:B------:R-:W-:Y:S01]  /*139a0*/  ISETP.GT.AND P0, PT, R0, 0x59, P3 ;  /* 0x000000590000780c */ /* 0x000fe20001f04270 */
[----:B---3--:R-:W-:Y:S02]  /*139b0*/  FMUL R3, R230, R2 ;  /* 0x00000002e6037220 */ /* 0x008fe40000400000 */
[----:B------:R1:W-:Y:S01]  /*139c0*/  @P1 STG.E desc[UR36][R4.64+0x144], R13 ;  /* 0x0001440d04001986 */ /* 0x0003e2000c101924 */
[----:B------:R-:W-:-:S03]  /*139d0*/  ISETP.GT.AND P1, PT, R0, 0x58, P2 ;  /* 0x000000580000780c */ /* 0x000fc60001724270 */
[----:B------:R2:W-:Y:S01]  /*139e0*/  @P4 STG.E desc[UR36][R6.64+0x140], R9 ;  /* 0x0001400906004986 */ /* 0x0005e2000c101924 */
[----:B------:R-:W-:-:S03]  /*139f0*/  ISETP.GT.AND P4, PT, R0, 0x59, P2 ;  /* 0x000000590000780c */ /* 0x000fc60001784270 */
[----:B------:R3:W-:Y:S01]  /*13a00*/  @P5 STG.E desc[UR36][R6.64+0x144], R3 ;  /* 0x0001440306005986 */ /* 0x0007e2000c101924 */
[----:B------:R-:W-:-:S03]  /*13a10*/  ISETP.GT.AND P5, PT, R0, 0x60, P3 ;  /* 0x000000600000780c */ /* 0x000fc60001fa4270 */
[----:B------:R4:W-:Y:S01]  /*13a20*/  @P6 STG.E desc[UR36][R4.64+0x160], R15 ;  /* 0x0001600f04006986 */ /* 0x0009e2000c101924 */
[----:B------:R-:W-:Y:S01]  /*13a30*/  ISETP.GT.AND P6, PT, R0, 0x61, P3 ;  /* 0x000000610000780c */ /* 0x000fe20001fc4270 */
[-C--:B0-----:R-:W-:Y:S01]  /*13a40*/  FMUL R11, R228, R2.reuse ;  /* 0x00000002e40b7220 */ /* 0x081fe20000400000 */
[-C--:B-1----:R-:W-:Y:S01]  /*13a50*/  FMUL R13, R227, R2.reuse ;  /* 0x00000002e30d7220 */ /* 0x082fe20000400000 */
[-C--:B--2---:R-:W-:Y:S01]  /*13a60*/  FMUL R9, R225, R2.reuse ;  /* 0x00000002e1097220 */ /* 0x084fe20000400000 */
[-C--:B---3--:R-:W-:Y:S02]  /*13a70*/  FMUL R3, R226, R2.reuse ;  /* 0x00000002e2037220 */ /* 0x088fe40000400000 */
[----:B------:R0:W-:Y:S01]  /*13a80*/  @P0 STG.E desc[UR36][R4.64+0x164], R11 ;  /* 0x0001640b04000986 */ /* 0x0001e2000c101924 */
[----:B------:R-:W-:Y:S01]  /*13a90*/  ISETP.GT.AND P0, PT, R0, 0x60, P2 ;  /* 0x000000600000780c */ /* 0x000fe20001704270 */
[----:B----4-:R-:W-:Y:S02]  /*13aa0*/  FMUL R15, R224, R2 ;  /* 0x00000002e00f7220 */ /* 0x010fe40000400000 */
        /* <DEDUP_REMOVED lines=10> */
[----:B--2---:R-:W-:-:S03]  /*13b50*/  FMUL R3, R221, R2 ;  /* 0x00000002dd037220 */ /* 0x004fc60000400000 */
[----:B------:R0:W-:Y:S01]  /*13b60*/  @P0 STG.E desc[UR36][R6.64+0x180], R11 ;  /* 0x0001800b06000986 */ /* 0x0001e2000c101924 */
[-C--:B---3--:R-:W-:Y:S01]  /*13b70*/  FMUL R9, R220, R2.reuse ;  /* 0x00000002dc097220 */ /* 0x088fe20000400000 */
[C---:B------:R-:W-:Y:S02]  /*13b80*/  ISETP.GT.AND P0, PT, R0.reuse, 0x69, P2 ;  /* 0x000000690000780c */ /* 0x040fe40001704270 */
[----:B------:R1:W-:Y:S01]  /*13b90*/  @P1 STG.E desc[UR36][R6.64+0x184], R13 ;  /* 0x0001840d06001986 */ /* 0x0003e2000c101924 */
[----:B----4-:R-:W-:Y:S01]  /*13ba0*/  FMUL R15, R219, R2 ;  /* 0x00000002db0f7220 */ /* 0x010fe20000400000 */
[C---:B------:R-:W-:Y:S02]  /*13bb0*/  ISETP.GT.AND P1, PT, R0.reuse, 0x70, P3 ;  /* 0x000000700000780c */ /* 0x040fe40001f24270 */
        /* <DEDUP_REMOVED lines=11> */
[----:B------:R-:W-:Y:S02]  /*13c70*/  ISETP.GT.AND P0, PT, R0, 0x78, P3 ;  /* 0x000000780000780c */ /* 0x000fe40001f04270 */
        /* <DEDUP_REMOVED lines=187> */
[----:B------:R-:W-:Y:S01]  /*14830*/  @P6 STG.E desc[UR36][R6.64+0x3a4], R15 ;  /* 0x0003a40f06006986 */ /* 0x000fe2000c101924 */
[C---:B------:R-:W-:Y:S01]  /*14840*/  ISETP.GT.AND P6, PT, R0.reuse, 0xf8, P3 ;  /* 0x000000f80000780c */ /* 0x040fe20001fc4270 */
[-C--:B0-----:R-:W-:Y:S01]  /*14850*/  FMUL R11, R23, R2.reuse ;  /* 0x00000002170b7220 */ /* 0x081fe20000400000 */
[----:B------:R-:W-:Y:S01]  /*14860*/  ISETP.GT.AND P3, PT, R0, 0xf9, P3 ;  /* 0x000000f90000780c */ /* 0x000fe20001f64270 */
[-C--:B-1----:R-:W-:Y:S01]  /*14870*/  FMUL R13, R22, R2.reuse ;  /* 0x00000002160d7220 */ /* 0x082fe20000400000 */
[-C--:B--2---:R-:W-:Y:S02]  /*14880*/  FMUL R3, R21, R2.reuse ;  /* 0x0000000215037220 */ /* 0x084fe40000400000 */
[----:B------:R0:W-:Y:S01]  /*14890*/  @P0 STG.E desc[UR36][R4.64+0x3c0], R11 ;  /* 0x0003c00b04000986 */ /* 0x0001e2000c101924 */
[----:B---3--:R-:W-:-:S03]  /*148a0*/  FMUL R9, R20, R2 ;  /* 0x0000000214097220 */ /* 0x008fc60000400000 */
[----:B------:R1:W-:Y:S04]  /*148b0*/  @P1 STG.E desc[UR36][R4.64+0x3c4], R13 ;  /* 0x0003c40d04001986 */ /* 0x0003e8000c101924 */
[----:B------:R2:W-:Y:S01]  /*148c0*/  @P4 STG.E desc[UR36][R6.64+0x3c0], R3 ;  /* 0x0003c00306004986 */ /* 0x0005e2000c101924 */
[----:B------:R-:W-:Y:S01]  /*148d0*/  ISETP.GT.AND P4, PT, R0, 0xf8, P2 ;  /* 0x000000f80000780c */ /* 0x000fe20001784270 */
[-C--:B0-----:R-:W-:Y:S02]  /*148e0*/  FMUL R11, R19, R2.reuse ;  /* 0x00000002130b7220 */ /* 0x081fe40000400000 */
[----:B------:R0:W-:Y:S01]  /*148f0*/  @P5 STG.E desc[UR36][R6.64+0x3c4], R9 ;  /* 0x0003c40906005986 */ /* 0x0001e2000c101924 */
[----:B------:R-:W-:Y:S02]  /*14900*/  @P3 IMAD.MOV.U32 R10, RZ, RZ, R4 ;  /* 0x000000ffff0a3224 */ /* 0x000fe400078e0004 */
[----:B-1----:R-:W-:Y:S01]  /*14910*/  FMUL R13, R18, R2 ;  /* 0x00000002120d7220 */ /* 0x002fe20000400000 */
[----:B------:R1:W-:Y:S01]  /*14920*/  @P6 STG.E desc[UR36][R4.64+0x3e0], R11 ;  /* 0x0003e00b04006986 */ /* 0x0003e2000c101924 */
[----:B------:R-:W-:-:S02]  /*14930*/  ISETP.GT.AND P1, PT, R153, 0x80, PT ;  /* 0x000000809900780c */ /* 0x000fc40003f24270 */
[----:B------:R-:W-:Y:S01]  /*14940*/  ISETP.GT.AND P2, PT, R0, 0xf9, P2 ;  /* 0x000000f90000780c */ /* 0x000fe20001744270 */
[----:B--2---:R-:W-:Y:S01]  /*14950*/  FMUL R3, R14, R2 ;  /* 0x000000020e037220 */ /* 0x004fe20000400000 */
[----:B0-----:R-:W-:Y:S01]  /*14960*/  IMAD.U32 R9, RZ, RZ, UR12 ;  /* 0x0000000cff097e24 */ /* 0x001fe2000f8e00ff */
[----:B-1----:R-:W-:-:S05]  /*14970*/  @P3 MOV R11, R5 ;  /* 0x00000005000b3202 */ /* 0x002fca0000000f00 */
[----:B------:R0:W-:Y:S01]  /*14980*/  @P3 STG.E desc[UR36][R10.64+0x3e4], R13 ;  /* 0x0003e40d0a003986 */ /* 0x0001e2000c101924 */
[----:B------:R-:W-:Y:S01]  /*14990*/  ISETP.GT.AND P3, PT, R0, RZ, P1 ;  /* 0x000000ff0000720c */ /* 0x000fe20000f64270 */
[-C--:B------:R-:W-:Y:S01]  /*149a0*/  FMUL R15, R12, R2.reuse ;  /* 0x000000020c0f7220 */ /* 0x080fe20000400000 */
[----:B------:R-:W-:Y:S01]  /*149b0*/  MOV R19, UR11 ;  /* 0x0000000b00137c02 */ /* 0x000fe20008000f00 */
[----:B------:R1:W-:Y:S01]  /*149c0*/  @P4 STG.E desc[UR36][R6.64+0x3e0], R3 ;  /* 0x0003e00306004986 */ /* 0x0003e2000c101924 */
[C---:B------:R-:W-:Y:S02]  /*149d0*/  IADD3 R8, P5, P6, R4.reuse, UR5, R9 ;  /* 0x0000000504087c10 */ /* 0x040fe4000febe009 */
[----:B------:R-:W-:Y:S02]  /*149e0*/  IADD3 R4, P4, R4, UR12, RZ ;  /* 0x0000000c04047c10 */ /* 0x000fe4000ff9e0ff */
[----:B------:R-:W-:Y:S02]  /*149f0*/  ISETP.GT.AND P0, PT, R153, 0x88, PT ;  /* 0x000000889900780c */ /* 0x000fe40003f04270 */
[C---:B------:R-:W-:Y:S01]  /*14a00*/  IADD3.X R9, R5.reuse, UR4, R19, P5, P6 ;  /* 0x0000000405097c10 */ /* 0x040fe2000afec413 */
[----:B0-----:R-:W-:Y:S01]  /*14a10*/  FMUL R13, R24, R2 ;  /* 0x00000002180d7220 */ /* 0x001fe20000400000 */
[----:B------:R-:W-:Y:S01]  /*14a20*/  ISETP.GT.AND P5, PT, R0, 0x1, P1 ;  /* 0x000000010000780c */ /* 0x000fe20000fa4270 */
[----:B------:R0:W-:Y:S01]  /*14a30*/  @P2 STG.E desc[UR36][R6.64+0x3e4], R15 ;  /* 0x0003e40f06002986 */ /* 0x0001e2000c101924 */
[----:B------:R-:W-:-:S02]  /*14a40*/  IADD3.X R5, R5, UR11, RZ, P4, !PT ;  /* 0x0000000b05057c10 */ /* 0x000fc4000a7fe4ff */
[C---:B------:R-:W-:Y:S02]  /*14a50*/  ISETP.GT.AND P2, PT, R0.reuse, RZ, P0 ;  /* 0x000000ff0000720c */ /* 0x040fe40000744270 */
[----:B------:R-:W-:Y:S01]  /*14a60*/  ISETP.GT.AND P4, PT, R0, 0x1, P0 ;  /* 0x000000010000780c */ /* 0x000fe20000784270 */
[----:B------:R2:W-:Y:S01]  /*14a70*/  @P3 STG.E desc[UR36][R4.64], R13 ;  /* 0x0000000d04003986 */ /* 0x0005e2000c101924 */
[----:B------:R-:W-:Y:S02]  /*14a80*/  IADD3 R10, P6, R4, UR5, RZ ;  /* 0x00000005040a7c10 */ /* 0x000fe4000ffde0ff */
[----:B------:R-:W-:Y:S01]  /*14a90*/  ISETP.GT.AND P3, PT, R0, 0x8, P1 ;  /* 0x000000080000780c */ /* 0x000fe20000f64270 */
[-C--:B------:R-:W-:Y:S01]  /*14aa0*/  FMUL R25, R25, R2.reuse ;  /* 0x0000000219197220 */ /* 0x080fe20000400000 */
[----:B------:R-:W-:Y:S01]  /*14ab0*/  IADD3.X R11, R5, UR4, RZ, P6, !PT ;  /* 0x00000004050b7c10 */ /* 0x000fe2000b7fe4ff */
[-C--:B-1----:R-:W-:Y:S01]  /*14ac0*/  FMUL R3, R26, R2.reuse ;  /* 0x000000021a037220 */ /* 0x082fe20000400000 */
[-C--:B------:R-:W-:Y:S01]  /*14ad0*/  FMUL R27, R27, R2.reuse ;  /* 0x000000021b1b7220 */ /* 0x080fe20000400000 */
[----:B0-----:R-:W-:Y:S01]  /*14ae0*/  FMUL R15, R28, R2 ;  /* 0x000000021c0f7220 */ /* 0x001fe20000400000 */
[----:B------:R-:W-:Y:S01]  /*14af0*/  @P5 STG.E desc[UR36][R4.64+0x4], R25 ;  /* 0x0000041904005986 */ /* 0x000fe2000c101924 */
[----:B------:R-:W-:-:S03]  /*14b00*/  ISETP.GT.AND P5, PT, R0, 0x9, P1 ;  /* 0x000000090000780c */ /* 0x000fc60000fa4270 */
[----:B------:R0:W-:Y:S01]  /*14b10*/  @P2 STG.E desc[UR36][R10.64], R3 ;  /* 0x000000030a002986 */ /* 0x0001e2000c101924 */
[----:B------:R-:W-:-:S03]  /*14b20*/  ISETP.GT.AND P2, PT, R0, 0x8, P0 ;  /* 0x000000080000780c */ /* 0x000fc60000744270 */
[----:B------:R1:W-:Y:S01]  /*14b30*/  @P4 STG.E desc[UR36][R10.64+0x4], R27 ;  /* 0x0000041b0a004986 */ /* 0x0003e2000c101924 */
[----:B------:R-:W-:-:S03]  /*14b40*/  FMUL R29, R29, R2 ;  /* 0x000000021d1d7220 */ /* 0x000fc60000400000 */
[----:B------:R-:W-:Y:S01]  /*14b50*/  @P3 STG.E desc[UR36][R4.64+0x20], R15 ;  /* 0x0000200f04003986 */ /* 0x000fe2000c101924 */
[----:B------:R-:W-:Y:S01]  /*14b60*/  IADD3 R6, P3, R4, UR5, RZ ;  /* 0x0000000504067c10 */ /* 0x000fe2000ff7e0ff */
[----:B--2---:R-:W-:Y:S01]  /*14b70*/  FMUL R13, R30, R2 ;  /* 0x000000021e0d7220 */ /* 0x004fe20000400000 */
[C---:B------:R-:W-:Y:S02]  /*14b80*/  ISETP.GT.AND P6, PT, R0.reuse, 0x10, P0 ;  /* 0x000000100000780c */ /* 0x040fe400007c4270 */
[----:B------:R-:W-:Y:S01]  /*14b90*/  IADD3.X R7, R5, UR4, RZ, P3, !PT ;  /* 0x0000000405077c10 */ /* 0x000fe20009ffe4ff */
[----:B------:R-:W-:Y:S01]  /*14ba0*/  @P5 STG.E desc[UR36][R4.64+0x24], R29 ;  /* 0x0000241d04005986 */ /* 0x000fe2000c101924 */
[C---:B------:R-:W-:Y:S02]  /*14bb0*/  ISETP.GT.AND P4, PT, R0.reuse, 0x9, P0 ;  /* 0x000000090000780c */ /* 0x040fe40000784270 */
[C---:B------:R-:W-:Y:S01]  /*14bc0*/  ISETP.GT.AND P3, PT, R0.reuse, 0x10, P1 ;  /* 0x000000100000780c */ /* 0x040fe20000f64270 */
[----:B------:R2:W-:Y:S01]  /*14bd0*/  @P2 STG.E desc[UR36][R6.64+0x20], R13 ;  /* 0x0000200d06002986 */ /* 0x0005e2000c101924 */
[----:B------:R-:W-:-:S02]  /*14be0*/  ISETP.GT.AND P5, PT, R0, 0x11, P1 ;  /* 0x000000110000780c */ /* 0x000fc40000fa4270 */
[----:B------:R-:W-:Y:S01]  /*14bf0*/  ISETP.GT.AND P2, PT, R0, 0x11, P0 ;  /* 0x000000110000780c */ /* 0x000fe20000744270 */
[-C--:B------:R-:W-:Y:S01]  /*14c00*/  FMUL R31, R31, R2.reuse ;  /* 0x000000021f1f7220 */ /* 0x080fe20000400000 */
[-C--:B0-----:R-:W-:Y:S01]  /*14c10*/  FMUL R3, R32, R2.reuse ;  /* 0x0000000220037220 */ /* 0x081fe20000400000 */
[-C--:B------:R-:W-:Y:S01]  /*14c20*/  FMUL R33, R33, R2.reuse ;  /* 0x0000000221217220 */ /* 0x080fe20000400000 */
[-C--:B-1----:R-:W-:Y:S01]  /*14c30*/  FMUL R11, R34, R2.reuse ;  /* 0x00000002220b7220 */ /* 0x082fe20000400000 */
[----:B--2---:R-:W-:Y:S01]  /*14c40*/  @P6 IMAD.MOV.U32 R6, RZ, RZ, R8 ;  /* 0x000000ffff066224 */ /* 0x004fe200078e0008 */
[----:B------:R-:W-:Y:S01]  /*14c50*/  @P6 MOV R7, R9 ;  /* 0x0000000900076202 */ /* 0x000fe20000000f00 */
[----:B------:R-:W-:Y:S01]  /*14c60*/  @P4 STG.E desc[UR36][R8.64+0x24], R31 ;  /* 0x0000241f08004986 */ /* 0x000fe2000c101924 */
[----:B------:R-:W-:-:S03]  /*14c70*/  FMUL R35, R35, R2 ;  /* 0x0000000223237220 */ /* 0x000fc60000400000 */
[----:B------:R-:W-:Y:S04]  /*14c80*/  @P3 STG.E desc[UR36][R4.64+0x40], R3 ;  /* 0x0000400304003986 */ /* 0x000fe8000c101924 */
[----:B------:R-:W-:Y:S01]  /*14c90*/  @P5 STG.E desc[UR36][R4.64+0x44], R33 ;  /* 0x0000442104005986 */ /* 0x000fe2000c101924 */
[----:B------:R-:W-:-:S03]  /*14ca0*/  ISETP.GT.AND P5, PT, R0, 0x18, P0 ;  /* 0x000000180000780c */ /* 0x000fc600007a4270 */
[----:B------:R0:W-:Y:S01]  /*14cb0*/  @P6 STG.E desc[UR36][R6.64+0x40], R11 ;  /* 0x0000400b06006986 */ /* 0x0001e2000c101924 */
[C---:B------:R-:W-:Y:S02]  /*14cc0*/  ISETP.GT.AND P3, PT, R0.reuse, 0x18, P1 ;  /* 0x000000180000780c */ /* 0x040fe40000f64270 */
[----:B------:R-:W-:Y:S01]  /*14cd0*/  ISETP.GT.AND P4, PT, R0, 0x19, P1 ;  /* 0x000000190000780c */ /* 0x000fe20000f84270 */
[----:B0-----:R-:W-:Y:S01]  /*14ce0*/  @P2 IMAD.MOV.U32 R6, RZ, RZ, R8 ;  /* 0x000000ffff062224 */ /* 0x001fe200078e0008 */
[----:B------:R-:W-:-:S05]  /*14cf0*/  @P2 MOV R7, R9 ;  /* 0x0000000900072202 */ /* 0x000fca0000000f00 */
[----:B------:R0:W-:Y:S01]  /*14d00*/  @P2 STG.E desc[UR36][R6.64+0x44], R35 ;  /* 0x0000442306002986 */ /* 0x0001e2000c101924 */
[----:B------:R-:W-:Y:S01]  /*14d10*/  ISETP.GT.AND P2, PT, R0, 0x19, P0 ;  /* 0x000000190000780c */ /* 0x000fe20000744270 */
[-C--:B------:R-:W-:Y:S01]  /*14d20*/  FMUL R13, R36, R2.reuse ;  /* 0x00000002240d7220 */ /* 0x080fe20000400000 */
[-C--:B------:R-:W-:Y:S01]  /*14d30*/  FMUL R37, R37, R2.reuse ;  /* 0x0000000225257220 */ /* 0x080fe20000400000 */
[-C--:B------:R-:W-:Y:S01]  /*14d40*/  FMUL R3, R38, R2.reuse ;  /* 0x0000000226037220 */ /* 0x080fe20000400000 */
[C---:B------:R-:W-:Y:S02]  /*14d50*/  ISETP.GT.AND P6, PT, R0.reuse, 0x21, P1 ;  /* 0x000000210000780c */ /* 0x040fe40000fc4270 */
[----:B------:R-:W-:Y:S01]  /*14d60*/  @P3 STG.E desc[UR36][R4.64+0x60], R13 ;  /* 0x0000600d04003986 */ /* 0x000fe2000c101924 */
[--C-:B0-----:R-:W-:Y:S01]  /*14d70*/  @P5 IMAD.MOV.U32 R6, RZ, RZ, R8.reuse ;  /* 0x000000ffff065224 */ /* 0x101fe200078e0008 */
[-C--:B------:R-:W-:Y:S02]  /*14d80*/  @P5 MOV R7, R9.reuse ;  /* 0x0000000900075202 */ /* 0x080fe40000000f00 */
[----:B------:R-:W-:Y:S01]  /*14d90*/  @P4 STG.E desc[UR36][R4.64+0x64], R37 ;  /* 0x0000642504004986 */ /* 0x000fe2000c101924 */
[C---:B------:R-:W-:Y:S01]  /*14da0*/  ISETP.GT.AND P3, PT, R0.reuse, 0x20, P1 ;  /* 0x000000200000780c */ /* 0x040fe20000f64270 */
[-C--:B------:R-:W-:Y:S01]  /*14db0*/  FMUL R39, R39, R2.reuse ;  /* 0x0000000227277220 */ /* 0x080fe20000400000 */
[----:B------:R-:W-:Y:S01]  /*14dc0*/  ISETP.GT.AND P4, PT, R0, 0x20, P0 ;  /* 0x000000200000780c */ /* 0x000fe20000784270 */
[----:B------:R0:W-:Y:S01]  /*14dd0*/  @P5 STG.E desc[UR36][R6.64+0x60], R3 ;  /* 0x0000600306005986 */ /* 0x0001e2000c101924 */
[-C--:B------:R-:W-:Y:S01]  /*14de0*/  FMUL R11, R40, R2.reuse ;  /* 0x00000002280b7220 */ /* 0x080fe20000400000 */
[----:B------:R-:W-:Y:S01]  /*14df0*/  FMUL R41, R41, R2 ;  /* 0x0000000229297220 */ /* 0x000fe20000400000 */
[----:B0-----:R-:W-:Y:S01]  /*14e00*/  @P2 IMAD.MOV.U32 R6, RZ, RZ, R8 ;  /* 0x000000ffff062224 */ /* 0x001fe200078e0008 */
[----:B------:R-:W-:-:S05]  /*14e10*/  @P2 MOV R7, R9 ;  /* 0x0000000900072202 */ /* 0x000fca0000000f00 */
[----:B------:R0:W-:Y:S01]  /*14e20*/  @P2 STG.E desc[UR36][R6.64+0x64], R39 ;  /* 0x0000642706002986 */ /* 0x0001e2000c101924 */
[----:B------:R-:W-:Y:S01]  /*14e30*/  ISETP.GT.AND P2, PT, R0, 0x21, P0 ;  /* 0x000000210000780c */ /* 0x000fe20000744270 */
[----:B------:R-:W-:Y:S01]  /*14e40*/  FMUL R13, R42, R2 ;  /* 0x000000022a0d7220 */ /* 0x000fe20000400000 */
[C---:B------:R-:W-:Y:S01]  /*14e50*/  ISETP.GT.AND P5, PT, R0.reuse, 0x29, P1 ;  /* 0x000000290000780c */ /* 0x040fe20000fa4270 */
[----:B------:R1:W-:Y:S01]  /*14e60*/  @P3 STG.E desc[UR36][R4.64+0x80], R11 ;  /* 0x0000800b04003986 */ /* 0x0003e2000c101924 */
[----:B------:R-:W-:-:S03]  /*14e70*/  ISETP.GT.AND P3, PT, R0, 0x28, P1 ;  /* 0x000000280000780c */ /* 0x000fc60000f64270 */
[----:B------:R-:W-:Y:S01]  /*14e80*/  @P6 STG.E desc[UR36][R4.64+0x84], R41 ;  /* 0x0000842904006986 */ /* 0x000fe2000c101924 */
[----:B------:R-:W-:Y:S01]  /*14e90*/  ISETP.GT.AND P6, PT, R0, 0x28, P0 ;  /* 0x000000280000780c */ /* 0x000fe200007c4270 */
[----:B0-----:R-:W-:Y:S01]  /*14ea0*/  @P4 IMAD.MOV.U32 R6, RZ, RZ, R8 ;  /* 0x000000ffff064224 */ /* 0x001fe200078e0008 */
[----:B------:R-:W-:Y:S01]  /*14eb0*/  @P4 MOV R7, R9 ;  /* 0x0000000900074202 */ /* 0x000fe20000000f00 */
[-C--:B------:R-:W-:Y:S01]  /*14ec0*/  FMUL R43, R43, R2.reuse ;  /* 0x000000022b2b7220 */ /* 0x080fe20000400000 */
[----:B------:R-:W-:-:S03]  /*14ed0*/  FMUL R45, R45, R2 ;  /* 0x000000022d2d7220 */ /* 0x000fc60000400000 */
[----:B------:R0:W-:Y:S01]  /*14ee0*/  @P4 STG.E desc[UR36][R6.64+0x80], R13 ;  /* 0x0000800d06004986 */ /* 0x0001e2000c101924 */
[----:B------:R-:W-:Y:S01]  /*14ef0*/  ISETP.GT.AND P4, PT, R0, 0x29, P0 ;  /* 0x000000290000780c */ /* 0x000fe20000784270 */
[-C--:B------:R-:W-:Y:S01]  /*14f00*/  FMUL R3, R44, R2.reuse ;  /* 0x000000022c037220 */ /* 0x080fe20000400000 */
[----:B-1----:R-:W-:Y:S01]  /*14f10*/  FMUL R11, R46, R2 ;  /* 0x000000022e0b7220 */ /* 0x002fe20000400000 */
[----:B0-----:R-:W-:Y:S01]  /*14f20*/  @P2 IMAD.MOV.U32 R6, RZ, RZ, R8 ;  /* 0x000000ffff062224 */ /* 0x001fe200078e0008 */
[----:B------:R-:W-:-:S05]  /*14f30*/  @P2 MOV R7, R9 ;  /* 0x0000000900072202 */ /* 0x000fca0000000f00 */
[----:B------:R0:W-:Y:S04]  /*14f40*/  @P2 STG.E desc[UR36][R6.64+0x84], R43 ;  /* 0x0000842b06002986 */ /* 0x0001e8000c101924 */
[----:B------:R-:W-:Y:S01]  /*14f50*/  @P5 STG.E desc[UR36][R4.64+0xa4], R45 ;  /* 0x0000a42d04005986 */ /* 0x000fe2000c101924 */
[----:B------:R-:W-:-:S03]  /*14f60*/  ISETP.GT.AND P5, PT, R0, 0x31, P1 ;  /* 0x000000310000780c */ /* 0x000fc60000fa4270 */
[----:B------:R1:W-:Y:S01]  /*14f70*/  @P3 STG.E desc[UR36][R4.64+0xa0], R3 ;  /* 0x0000a00304003986 */ /* 0x0003e2000c101924 */
[C---:B------:R-:W-:Y:S01]  /*14f80*/  ISETP.GT.AND P3, PT, R0.reuse, 0x30, P0 ;  /* 0x000000300000780c */ /* 0x040fe20000764270 */
[--C-:B0-----:R-:W-:Y:S01]  /*14f90*/  @P6 IMAD.MOV.U32 R6, RZ, RZ, R8.reuse ;  /* 0x000000ffff066224 */ /* 0x101fe200078e0008 */
[-C--:B------:R-:W-:Y:S02]  /*14fa0*/  @P6 MOV R7, R9.reuse ;  /* 0x0000000900076202 */ /* 0x080fe40000000f00 */
[C---:B------:R-:W-:Y:S01]  /*14fb0*/  ISETP.GT.AND P2, PT, R0.reuse, 0x30, P1 ;  /* 0x000000300000780c */ /* 0x040fe20000f44270 */
[-C--:B------:R-:W-:Y:S02]  /*14fc0*/  FMUL R47, R47, R2.reuse ;  /* 0x000000022f2f7220 */ /* 0x080fe40000400000 */
[----:B------:R0:W-:Y:S01]  /*14fd0*/  @P6 STG.E desc[UR36][R6.64+0xa0], R11 ;  /* 0x0000a00b06006986 */ /* 0x0001e2000c101924 */
[-C--:B------:R-:W-:Y:S01]  /*14fe0*/  FMUL R49, R49, R2.reuse ;  /* 0x0000000231317220 */ /* 0x080fe20000400000 */
[----:B------:R-:W-:Y:S01]  /*14ff0*/  ISETP.GT.AND P6, PT, R0, 0x31, P0 ;  /* 0x000000310000780c */ /* 0x000fe200007c4270 */
[-C--:B------:R-:W-:Y:S01]  /*15000*/  FMUL R13, R48, R2.reuse ;  /* 0x00000002300d7220 */ /* 0x080fe20000400000 */
[----:B-1----:R-:W-:Y:S01]  /*15010*/  FMUL R3, R50, R2 ;  /* 0x0000000232037220 */ /* 0x002fe20000400000 */
[----:B0-----:R-:W-:Y:S01]  /*15020*/  @P4 IMAD.MOV.U32 R6, RZ, RZ, R8 ;  /* 0x000000ffff064224 */ /* 0x001fe200078e0008 */
[----:B------:R-:W-:-:S05]  /*15030*/  @P4 MOV R7, R9 ;  /* 0x0000000900074202 */ /* 0x000fca0000000f00 */
[----:B------:R0:W-:Y:S04]  /*15040*/  @P4 STG.E desc[UR36][R6.64+0xa4], R47 ;  /* 0x0000a42f06004986 */ /* 0x0001e8000c101924 */
[----:B------:R-:W-:Y:S01]  /*15050*/  @P5 STG.E desc[UR36][R4.64+0xc4], R49 ;  /* 0x0000c43104005986 */ /* 0x000fe2000c101924 */
[C---:B------:R-:W-:Y:S02]  /*15060*/  ISETP.GT.AND P5, PT, R0.reuse, 0x38, P0 ;  /* 0x000000380000780c */ /* 0x040fe400007a4270 */
[----:B------:R-:W-:Y:S01]  /*15070*/  ISETP.GT.AND P4, PT, R0, 0x38, P1 ;  /* 0x000000380000780c */ /* 0x000fe20000f84270 */
[----:B------:R1:W-:Y:S01]  /*15080*/  @P2 STG.E desc[UR36][R4.64+0xc0], R13 ;  /* 0x0000c00d04002986 */ /* 0x0003e2000c101924 */
[----:B0-----:R-:W-:Y:S01]  /*15090*/  @P3 IMAD.MOV.U32 R6, RZ, RZ, R8 ;  /* 0x000000ffff063224 */ /* 0x001fe200078e0008 */
[----:B------:R-:W-:-:S02]  /*150a0*/  @P3 MOV R7, R9 ;  /* 0x0000000900073202 */ /* 0x000fc40000000f00 */
[C---:B------:R-:W-:Y:S01]  /*150b0*/  ISETP.GT.AND P2, PT, R0.reuse, 0x39, P1 ;  /* 0x000000390000780c */ /* 0x040fe20000f44270 */
[-C--:B------:R-:W-:Y:S02]  /*150c0*/  FMUL R51, R51, R2.reuse ;  /* 0x0000000233337220 */ /* 0x080fe40000400000 */
[----:B------:R0:W-:Y:S01]  /*150d0*/  @P3 STG.E desc[UR36][R6.64+0xc0], R3 ;  /* 0x0000c00306003986 */ /* 0x0001e2000c101924 */
[----:B------:R-:W-:Y:S01]  /*150e0*/  ISETP.GT.AND P3, PT, R0, 0x39, P0 ;  /* 0x000000390000780c */ /* 0x000fe20000764270 */
[-C--:B------:R-:W-:Y:S01]  /*150f0*/  FMUL R11, R52, R2.reuse ;  /* 0x00000002340b7220 */ /* 0x080fe20000400000 */
[-C--:B------:R-:W-:Y:S01]  /*15100*/  FMUL R53, R53, R2.reuse ;  /* 0x0000000235357220 */ /* 0x080fe20000400000 */
[----:B-1----:R-:W-:Y:S01]  /*15110*/  FMUL R13, R54, R2 ;  /* 0x00000002360d7220 */ /* 0x002fe20000400000 */
[----:B0-----:R-:W-:Y:S01]  /*15120*/  @P6 IMAD.MOV.U32 R6, RZ, RZ, R8 ;  /* 0x000000ffff066224 */ /* 0x001fe200078e0008 */
[----:B------:R-:W-:-:S05]  /*15130*/  @P6 MOV R7, R9 ;  /* 0x0000000900076202 */ /* 0x000fca0000000f00 */
[----:B------:R0:W-:Y:S01]  /*15140*/  @P6 STG.E desc[UR36][R6.64+0xc4], R51 ;  /* 0x0000c43306006986 */ /* 0x0001e2000c101924 */
[C---:B------:R-:W-:Y:S01]  /*15150*/  ISETP.GT.AND P6, PT, R0.reuse, 0x41, P1 ;  /* 0x000000410000780c */ /* 0x040fe20000fc4270 */
[----:B------:R-:W-:Y:S02]  /*15160*/  FMUL R55, R55, R2 ;  /* 0x0000000237377220 */ /* 0x000fe40000400000 */
[----:B------:R-:W-:Y:S01]  /*15170*/  @P4 STG.E desc[UR36][R4.64+0xe0], R11 ;  /* 0x0000e00b04004986 */ /* 0x000fe2000c101924 */
[----:B------:R-:W-:-:S03]  /*15180*/  ISETP.GT.AND P4, PT, R0, 0x40, P1 ;  /* 0x000000400000780c */ /* 0x000fc60000f84270 */
[----:B------:R-:W-:Y:S01]  /*15190*/  @P2 STG.E desc[UR36][R4.64+0xe4], R53 ;  /* 0x0000e43504002986 */ /* 0x000fe2000c101924 */
[----:B0-----:R-:W-:Y:S01]  /*151a0*/  @P5 IMAD.MOV.U32 R6, RZ, RZ, R8 ;  /* 0x000000ffff065224 */ /* 0x001fe200078e0008 */
[----:B------:R-:W-:Y:S02]  /*151b0*/  @P5 MOV R7, R9 ;  /* 0x0000000900075202 */ /* 0x000fe40000000f00 */
[----:B------:R-:W-:-:S03]  /*151c0*/  ISETP.GT.AND P2, PT, R0, 0x40, P0 ;  /* 0x000000400000780c */ /* 0x000fc60000744270 */
[----:B------:R0:W-:Y:S01]  /*151d0*/  @P5 STG.E desc[UR36][R6.64+0xe0], R13 ;  /* 0x0000e00d06005986 */ /* 0x0001e2000c101924 */
[-C--:B------:R-:W-:Y:S01]  /*151e0*/  FMUL R57, R57, R2.reuse ;  /* 0x0000000239397220 */ /* 0x080fe20000400000 */
[----:B------:R-:W-:Y:S01]  /*151f0*/  FMUL R3, R56, R2 ;  /* 0x0000000238037220 */ /* 0x000fe20000400000 */
[----:B0-----:R-:W-:Y:S01]  /*15200*/  @P3 IMAD.MOV.U32 R6, RZ, RZ, R8 ;  /* 0x000000ffff063224 */ /* 0x001fe200078e0008 */
[----:B------:R-:W-:-:S05]  /*15210*/  @P3 MOV R7, R9 ;  /* 0x0000000900073202 */ /* 0x000fca0000000f00 */
[----:B------:R0:W-:Y:S01]  /*15220*/  @P3 STG.E desc[UR36][R6.64+0xe4], R55 ;  /* 0x0000e43706003986 */ /* 0x0001e2000c101924 */
[----:B------:R-:W-:Y:S01]  /*15230*/  ISETP.GT.AND P3, PT, R0, 0x41, P0 ;  /* 0x000000410000780c */ /* 0x000fe20000764270 */
[----:B------:R-:W-:Y:S02]  /*15240*/  FMUL R11, R58, R2 ;  /* 0x000000023a0b7220 */ /* 0x000fe40000400000 */
        /* <DEDUP_REMOVED lines=16> */
[----:B------:R-:W-:-:S03]  /*15350*/  FMUL R63, R63, R2 ;  /* 0x000000023f3f7220 */ /* 0x000fc60000400000 */
[----:B------:R-:W-:Y:S01]  /*15360*/  @P4 STG.E desc[UR36][R4.64+0x124], R61 ;  /* 0x0001243d04004986 */ /* 0x000fe2000c101924 */
[----:B------:R-:W-:-:S03]  /*15370*/  ISETP.GT.AND P4, PT, R0, 0x51, P1 ;  /* 0x000000510000780c */ /* 0x000fc60000f84270 */
[----:B------:R-:W-:Y:S01]  /*15380*/  @P5 STG.E desc[UR36][R4.64+0x120], R13 ;  /* 0x0001200d04005986 */ /* 0x000fe2000c101924 */
[----:B0-----:R-:W-:Y:S01]  /*15390*/  @P6 IMAD.MOV.U32 R6, RZ, RZ, R8 ;  /* 0x000000ffff066224 */ /* 0x001fe200078e0008 */
[----:B------:R-:W-:Y:S02]  /*153a0*/  @P6 MOV R7, R9 ;  /* 0x0000000900076202 */ /* 0x000fe40000000f00 */
[----:B------:R-:W-:-:S03]  /*153b0*/  ISETP.GT.AND P5, PT, R0, 0x50, P0 ;  /* 0x000000500000780c */ /* 0x000fc600007a4270 */
[----:B------:R0:W-:Y:S01]  /*153c0*/  @P6 STG.E desc[UR36][R6.64+0x120], R3 ;  /* 0x0001200306006986 */ /* 0x0001e2000c101924 */
[----:B------:R-:W-:Y:S01]  /*153d0*/  ISETP.GT.AND P3, PT, R0, 0x50, P1 ;  /* 0x000000500000780c */ /* 0x000fe20000f64270 */
[----:B------:R-:W-:Y:S01]  /*153e0*/  FMUL R65, R65, R2 ;  /* 0x0000000241417220 */ /* 0x000fe20000400000 */
[----:B0-----:R-:W-:Y:S01]  /*153f0*/  @P2 IMAD.MOV.U32 R6, RZ, RZ, R8 ;  /* 0x000000ffff062224 */ /* 0x001fe200078e0008 */
[----:B------:R-:W-:-:S05]  /*15400*/  @P2 MOV R7, R9 ;  /* 0x0000000900072202 */ /* 0x000fca0000000f00 */
[----:B------:R0:W-:Y:S01]  /*15410*/  @P2 STG.E desc[UR36][R6.64+0x124], R63 ;  /* 0x0001243f06002986 */ /* 0x0001e2000c101924 */
[----:B------:R-:W-:Y:S01]  /*15420*/  ISETP.GT.AND P2, PT, R0, 0x51, P0 ;  /* 0x000000510000780c */ /* 0x000fe20000744270 */
[-C--:B------:R-:W-:Y:S02]  /*15430*/  FMUL R11, R64, R2.reuse ;  /* 0x00000002400b7220 */ /* 0x080fe40000400000 */
[----:B------:R-:W-:Y:S01]  /*15440*/  @P4 STG.E desc[UR36][R4.64+0x144], R65 ;  /* 0x0001444104004986 */ /* 0x000fe2000c101924 */
[----:B------:R-:W-:Y:S01]  /*15450*/  ISETP.GT.AND P4, PT, R0, 0x58, P0 ;  /* 0x000000580000780c */ /* 0x000fe20000784270 */
[-C--:B------:R-:W-:Y:S01]  /*15460*/  FMUL R13, R66, R2.reuse ;  /* 0x00000002420d7220 */ /* 0x080fe20000400000 */
[C---:B------:R-:W-:Y:S01]  /*15470*/  ISETP.GT.AND P6, PT, R0.reuse, 0x59, P1 ;  /* 0x000000590000780c */ /* 0x040fe20000fc4270 */
[----:B------:R1:W-:Y:S01]  /*15480*/  @P3 STG.E desc[UR36][R4.64+0x140], R11 ;  /* 0x0001400b04003986 */ /* 0x0003e2000c101924 */
[----:B------:R-:W-:Y:S01]  /*15490*/  ISETP.GT.AND P3, PT, R0, 0x58, P1 ;  /* 0x000000580000780c */ /* 0x000fe20000f64270 */
[----:B0-----:R-:W-:Y:S01]  /*154a0*/  @P5 IMAD.MOV.U32 R6, RZ, RZ, R8 ;  /* 0x000000ffff065224 */ /* 0x001fe200078e0008 */
[----:B------:R-:W-:Y:S01]  /*154b0*/  @P5 MOV R7, R9 ;  /* 0x0000000900075202 */ /* 0x000fe20000000f00 */
[----:B------:R-:W-:-:S04]  /*154c0*/  FMUL R67, R67, R2 ;  /* 0x0000000243437220 */ /* 0x000fc80000400000 */
[----:B------:R0:W-:Y:S01]  /*154d0*/  @P5 STG.E desc[UR36][R6.64+0x140], R13 ;  /* 0x0001400d06005986 */ /* 0x0001e2000c101924 */
[-C--:B------:R-:W-:Y:S01]  /*154e0*/  FMUL R3, R68, R2.reuse ;  /* 0x0000000244037220 */ /* 0x080fe20000400000 */
[-C--:B------:R-:W-:Y:S01]  /*154f0*/  FMUL R69, R69, R2.reuse ;  /* 0x0000000245457220 */ /* 0x080fe20000400000 */
[----:B-1----:R-:W-:Y:S01]  /*15500*/  FMUL R11, R70, R2 ;  /* 0x00000002460b7220 */ /* 0x002fe20000400000 */
[----:B0-----:R-:W-:Y:S01]  /*15510*/  @P2 IMAD.MOV.U32 R6, RZ, RZ, R8 ;  /* 0x000000ffff062224 */ /* 0x001fe200078e0008 */
[----:B------:R-:W-:-:S05]  /*15520*/  @P2 MOV R7, R9 ;  /* 0x0000000900072202 */ /* 0x000fca0000000f00 */
[----:B------:R0:W-:Y:S01]  /*15530*/  @P2 STG.E desc[UR36][R6.64+0x144], R67 ;  /* 0x0001444306002986 */ /* 0x0001e2000c101924 */
[----:B------:R-:W-:-:S03]  /*15540*/  ISETP.GT.AND P2, PT, R0, 0x59, P0 ;  /* 0x000000590000780c */ /* 0x000fc60000744270 */
[----:B------:R-:W-:Y:S04]  /*15550*/  @P3 STG.E desc[UR36][R4.64+0x160], R3 ;  /* 0x0001600304003986 */ /* 0x000fe8000c101924 */
[----:B------:R-:W-:Y:S01]  /*15560*/  @P6 STG.E desc[UR36][R4.64+0x164], R69 ;  /* 0x0001644504006986 */ /* 0x000fe2000c101924 */
[----:B0-----:R-:W-:Y:S01]  /*15570*/  @P4 IMAD.MOV.U32 R6, RZ, RZ, R8 ;  /* 0x000000ffff064224 */ /* 0x001fe200078e0008 */
[----:B------:R-:W-:-:S05]  /*15580*/  @P4 MOV R7, R9 ;  /* 0x0000000900074202 */ /* 0x000fca0000000f00 */
[----:B------:R0:W-:Y:S01]  /*15590*/  @P4 STG.E desc[UR36][R6.64+0x160], R11 ;  /* 0x0001600b06004986 */ /* 0x0001e2000c101924 */
[C---:B------:R-:W-:Y:S02]  /*155a0*/  ISETP.GT.AND P4, PT, R0.reuse, 0x60, P0 ;  /* 0x000000600000780c */ /* 0x040fe40000784270 */
[C---:B------:R-:W-:Y:S02]  /*155b0*/  ISETP.GT.AND P5, PT, R0.reuse, 0x61, P1 ;  /* 0x000000610000780c */ /* 0x040fe40000fa4270 */
[C---:B------:R-:W-:Y:S01]  /*155c0*/  ISETP.GT.AND P3, PT, R0.reuse, 0x60, P1 ;  /* 0x000000600000780c */ /* 0x040fe20000f64270 */
[-C--:B------:R-:W-:Y:S01]  /*155d0*/  FMUL R71, R71, R2.reuse ;  /* 0x0000000247477220 */ /* 0x080fe20000400000 */
[----:B------:R-:W-:Y:S01]  /*155e0*/  ISETP.GT.AND P6, PT, R0, 0x61, P0 ;  /* 0x000000610000780c */ /* 0x000fe200007c4270 */
[-C--:B------:R-:W-:Y:S01]  /*155f0*/  FMUL R73, R73, R2.reuse ;  /* 0x0000000249497220 */ /* 0x080fe20000400000 */
[----:B0-----:R-:W-:Y:S01]  /*15600*/  @P2 IMAD.MOV.U32 R6, RZ, RZ, R8 ;  /* 0x000000ffff062224 */ /* 0x001fe200078e0008 */
[----:B------:R-:W-:Y:S01]  /*15610*/  @P2 MOV R7, R9 ;  /* 0x0000000900072202 */ /* 0x000fe20000000f00 */
[-C--:B------:R-:W-:Y:S01]  /*15620*/  FMUL R13, R72, R2.reuse ;  /* 0x00000002480d7220 */ /* 0x080fe20000400000 */
[----:B------:R-:W-:-:S03]  /*15630*/  FMUL R3, R74, R2 ;  /* 0x000000024a037220 */ /* 0x000fc60000400000 */
        /* <DEDUP_REMOVED lines=15> */
[-C--:B------:R-:W-:Y:S01]  /*15730*/  FMUL R11, R76, R2.reuse ;  /* 0x000000024c0b7220 */ /* 0x080fe20000400000 */
[----:B------:R-:W-:Y:S01]  /*15740*/  FMUL R13, R78, R2 ;  /* 0x000000024e0d7220 */ /* 0x000fe20000400000 */
        /* <DEDUP_REMOVED lines=16> */
[----:B------:R-:W-:Y:S01]  /*15850*/  ISETP.GT.AND P6, PT, R0, 0x79, P1 ;  /* 0x000000790000780c */ /* 0x000fe20000fc4270 */
[----:B------:R-:W-:Y:S02]  /*15860*/  FMUL R83, R83, R2 ;  /* 0x0000000253537220 */ /* 0x000fe40000400000 */
[----:B------:R-:W-:Y:S04]  /*15870*/  @P4 STG.E desc[UR36][R4.64+0x1c0], R3 ;  /* 0x0001c00304004986 */ /* 0x000fe8000c101924 */
[----:B------:R-:W-:Y:S01]  /*15880*/  @P2 STG.E desc[UR36][R4.64+0x1c4], R81 ;  /* 0x0001c45104002986 */ /* 0x000fe2000c101924 */
[----:B0-----:R-:W-:Y:S01]  /*15890*/  @P5 IMAD.MOV.U32 R6, RZ, RZ, R8 ;  /* 0x000000ffff065224 */ /* 0x001fe200078e0008 */
[----:B------:R-:W-:-:S02]  /*158a0*/  @P5 MOV R7, R9 ;  /* 0x0000000900075202 */ /* 0x000fc40000000f00 */
        /* <DEDUP_REMOVED lines=31> */
[----:B------:R-:W-:-:S05]  /*15aa0*/  @P6 MOV R7, R9 ;  /* 0x0000000900076202 */ /* 0x000fca0000000f00 */
        /* <DEDUP_REMOVED lines=76> */
[----:B------:R1:W-:Y:S01]  /*15f70*/  @P4 STG.E desc[UR36][R4.64+0x2a0], R3 ;  /* 0x0002a00304004986 */ /* 0x0003e2000c101924 */
[----:B------:R-:W-:-:S03]  /*15f80*/  ISETP.GT.AND P4, PT, R0, 0xb0, P1 ;  /* 0x000000b00000780c */ /* 0x000fc60000f84270 */
[----:B------:R-:W-:Y:S01]  /*15f90*/  @P2 STG.E desc[UR36][R4.64+0x2a4], R109 ;  /* 0x0002a46d04002986 */ /* 0x000fe2000c101924 */
[----:B0-----:R-:W-:Y:S01]  /*15fa0*/  @P5 IMAD.MOV.U32 R6, RZ, RZ, R8 ;  /* 0x000000ffff065224 */ /* 0x001fe200078e0008 */
[----:B------:R-:W-:Y:S02]  /*15fb0*/  @P5 MOV R7, R9 ;  /* 0x0000000900075202 */ /* 0x000fe40000000f00 */
[----:B------:R-:W-:-:S03]  /*15fc0*/  ISETP.GT.AND P2, PT, R0, 0xb0, P0 ;  /* 0x000000b00000780c */ /* 0x000fc60000744270 */
[----:B------:R0:W-:Y:S01]  /*15fd0*/  @P5 STG.E desc[UR36][R6.64+0x2a0], R13 ;  /* 0x0002a00d06005986 */ /* 0x0001e2000c101924 */
[-C--:B------:R-:W-:Y:S01]  /*15fe0*/  FMUL R113, R113, R2.reuse ;  /* 0x0000000271717220 */ /* 0x080fe20000400000 */
[----:B-1----:R-:W-:Y:S01]  /*15ff0*/  FMUL R3, R112, R2 ;  /* 0x0000000270037220 */ /* 0x002fe20000400000 */
        /* <DEDUP_REMOVED lines=9> */
[----:B0-----:R-:W-:Y:S01]  /*16090*/  @P2 IMAD.MOV.U32 R6, RZ, RZ, R8 ;  /* 0x000000ffff062224 */ /* 0x001fe200078e0008 */
[----:B------:R-:W-:Y:S02]  /*160a0*/  @P2 MOV R7, R9 ;  /* 0x0000000900072202 */ /* 0x000fe40000000f00 */
[C---:B------:R-:W-:Y:S01]  /*160b0*/  ISETP.GT.AND P5, PT, R0.reuse, 0xb8, P1 ;  /* 0x000000b80000780c */ /* 0x040fe20000fa4270 */
[-C--:B------:R-:W-:Y:S02]  /*160c0*/  FMUL R115, R115, R2.reuse ;  /* 0x0000000273737220 */ /* 0x080fe40000400000 */
[----:B------:R0:W-:Y:S01]  /*160d0*/  @P2 STG.E desc[UR36][R6.64+0x2c0], R11 ;  /* 0x0002c00b06002986 */ /* 0x0001e2000c101924 */
[----:B------:R-:W-:Y:S01]  /*160e0*/  ISETP.GT.AND P2, PT, R0, 0xb9, P0 ;  /* 0x000000b90000780c */ /* 0x000fe20000744270 */
[-C--:B------:R-:W-:Y:S01]  /*160f0*/  FMUL R117, R117, R2.reuse ;  /* 0x0000000275757220 */ /* 0x080fe20000400000 */
[-C--:B------:R-:W-:Y:S01]  /*16100*/  FMUL R13, R116, R2.reuse ;  /* 0x00000002740d7220 */ /* 0x080fe20000400000 */
[----:B-1----:R-:W-:Y:S01]  /*16110*/  FMUL R3, R118, R2 ;  /* 0x0000000276037220 */ /* 0x002fe20000400000 */
[----:B0-----:R-:W-:Y:S01]  /*16120*/  @P3 MOV R6, R8 ;  /* 0x0000000800063202 */ /* 0x001fe20000000f00 */
[----:B------:R-:W-:-:S05]  /*16130*/  @P3 IMAD.MOV.U32 R7, RZ, RZ, R9 ;  /* 0x000000ffff073224 */ /* 0x000fca00078e0009 */
[----:B------:R0:W-:Y:S01]  /*16140*/  @P3 STG.E desc[UR36][R6.64+0x2c4], R115 ;  /* 0x0002c47306003986 */ /* 0x0001e2000c101924 */
[----:B------:R-:W-:-:S03]  /*16150*/  FMUL R119, R119, R2 ;  /* 0x0000000277777220 */ /* 0x000fc60000400000 */
[----:B------:R-:W-:Y:S01]  /*16160*/  @P4 STG.E desc[UR36][R4.64+0x2e4], R117 ;  /* 0x0002e47504004986 */ /* 0x000fe2000c101924 */
[----:B------:R-:W-:-:S03]  /*16170*/  ISETP.GT.AND P4, PT, R0, 0xc1, P1 ;  /* 0x000000c10000780c */ /* 0x000fc60000f84270 */
[----:B------:R-:W-:Y:S01]  /*16180*/  @P5 STG.E desc[UR36][R4.64+0x2e0], R13 ;  /* 0x0002e00d04005986 */ /* 0x000fe2000c101924 */
[----:B0-----:R-:W-:Y:S02]  /*16190*/  @P6 MOV R6, R8 ;  /* 0x0000000800066202 */ /* 0x001fe40000000f00 */
        /* <DEDUP_REMOVED lines=12> */
[----:B------:R-:W-:Y:S01]  /*16260*/  FMUL R13, R122, R2 ;  /* 0x000000027a0d7220 */ /* 0x000fe20000400000 */
[C---:B------:R-:W-:Y:S01]  /*16270*/  ISETP.GT.AND P6, PT, R0.reuse, 0xc9, P1 ;  /* 0x000000c90000780c */ /* 0x040fe20000fc4270 */
[----:B------:R1:W-:Y:S01]  /*16280*/  @P3 STG.E desc[UR36][R4.64+0x300], R11 ;  /* 0x0003000b04003986 */ /* 0x0003e2000c101924 */
[----:B------:R-:W-:Y:S02]  /*16290*/  ISETP.GT.AND P3, PT, R0, 0xc8, P1 ;  /* 0x000000c80000780c */ /* 0x000fe40000f64270 */
[----:B0-----:R-:W-:Y:S01]  /*162a0*/  @P5 MOV R6, R8 ;  /* 0x0000000800065202 */ /* 0x001fe20000000f00 */
[----:B------:R-:W-:-:S02]  /*162b0*/  @P5 IMAD.MOV.U32 R7, RZ, RZ, R9 ;  /* 0x000000ffff075224 */ /* 0x000fc400078e0009 */
[----:B------:R-:W-:-:S03]  /*162c0*/  FMUL R123, R123, R2 ;  /* 0x000000027b7b7220 */ /* 0x000fc60000400000 */
[----:B------:R0:W-:Y:S01]  /*162d0*/  @P5 STG.E desc[UR36][R6.64+0x300], R13 ;  /* 0x0003000d06005986 */ /* 0x0001e2000c101924 */
[-C--:B------:R-:W-:Y:S01]  /*162e0*/  FMUL R3, R124, R2.reuse ;  /* 0x000000027c037220 */ /* 0x080fe20000400000 */
[-C--:B------:R-:W-:Y:S01]  /*162f0*/  FMUL R125, R125, R2.reuse ;  /* 0x000000027d7d7220 */ /* 0x080fe20000400000 */
[----:B-1----:R-:W-:Y:S01]  /*16300*/  FMUL R11, R126, R2 ;  /* 0x000000027e0b7220 */ /* 0x002fe20000400000 */
[----:B0-----:R-:W-:Y:S02]  /*16310*/  @P2 MOV R6, R8 ;  /* 0x0000000800062202 */ /* 0x001fe40000000f00 */
        /* <DEDUP_REMOVED lines=11> */
[----:B------:R-:W-:Y:S01]  /*163d0*/  FMUL R127, R127, R2 ;  /* 0x000000027f7f7220 */ /* 0x000fe20000400000 */
[----:B------:R-:W-:Y:S02]  /*163e0*/  ISETP.GT.AND P6, PT, R0, 0xd1, P0 ;  /* 0x000000d10000780c */ /* 0x000fe400007c4270 */
[----:B0-----:R-:W-:Y:S01]  /*163f0*/  @P2 MOV R6, R8 ;  /* 0x0000000800062202 */ /* 0x001fe20000000f00 */
[----:B------:R-:W-:-:S02]  /*16400*/  @P2 IMAD.MOV.U32 R7, RZ, RZ, R9 ;  /* 0x000000ffff072224 */ /* 0x000fc400078e0009 */
[-C--:B------:R-:W-:Y:S01]  /*16410*/  FMUL R13, R128, R2.reuse ;  /* 0x00000002800d7220 */ /* 0x080fe20000400000 */
[-C--:B------:R-:W-:Y:S01]  /*16420*/  FMUL R129, R129, R2.reuse ;  /* 0x0000000281817220 */ /* 0x080fe20000400000 */
[-C--:B------:R-:W-:Y:S01]  /*16430*/  FMUL R3, R130, R2.reuse ;  /* 0x0000000282037220 */ /* 0x080fe20000400000 */
        /* <DEDUP_REMOVED lines=16> */
[----:B------:R-:W-:Y:S01]  /*16540*/  ISETP.GT.AND P4, PT, R0, 0xe0, P1 ;  /* 0x000000e00000780c */ /* 0x000fe20000f84270 */
[----:B------:R-:W-:Y:S01]  /*16550*/  FMUL R13, R134, R2 ;  /* 0x00000002860d7220 */ /* 0x000fe20000400000 */
[----:B------:R-:W-:Y:S01]  /*16560*/  @P5 STG.E desc[UR36][R4.64+0x364], R133 ;  /* 0x0003648504005986 */ /* 0x000fe2000c101924 */
[----:B------:R-:W-:-:S03]  /*16570*/  ISETP.GT.AND P5, PT, R0, 0xe0, P0 ;  /* 0x000000e00000780c */ /* 0x000fc600007a4270 */
[----:B------:R1:W-:Y:S01]  /*16580*/  @P2 STG.E desc[UR36][R4.64+0x360], R11 ;  /* 0x0003600b04002986 */ /* 0x0003e2000c101924 */
[----:B0-----:R-:W-:Y:S01]  /*16590*/  @P3 MOV R6, R8 ;  /* 0x0000000800063202 */ /* 0x001fe20000000f00 */
[----:B------:R-:W-:Y:S01]  /*165a0*/  @P3 IMAD.MOV.U32 R7, RZ, RZ, R9 ;  /* 0x000000ffff073224 */ /* 0x000fe200078e0009 */
[----:B------:R-:W-:Y:S01]  /*165b0*/  ISETP.GT.AND P2, PT, R0, 0xe1, P1 ;  /* 0x000000e10000780c */ /* 0x000fe20000f44270 */
[-C--:B------:R-:W-:Y:S01]  /*165c0*/  FMUL R135, R135, R2.reuse ;  /* 0x0000000287877220 */ /* 0x080fe20000400000 */
[-C--:B------:R-:W-:Y:S02]  /*165d0*/  FMUL R3, R136, R2.reuse ;  /* 0x0000000288037220 */ /* 0x080fe40000400000 */
[----:B------:R0:W-:Y:S01]  /*165e0*/  @P3 STG.E desc[UR36][R6.64+0x360], R13 ;  /* 0x0003600d06003986 */ /* 0x0001e2000c101924 */
[----:B------:R-:W-:Y:S01]  /*165f0*/  ISETP.GT.AND P3, PT, R0, 0xe1, P0 ;  /* 0x000000e10000780c */ /* 0x000fe20000764270 */
[-C--:B------:R-:W-:Y:S01]  /*16600*/  FMUL R137, R137, R2.reuse ;  /* 0x0000000289897220 */ /* 0x080fe20000400000 */
[----:B-1----:R-:W-:Y:S01]  /*16610*/  FMUL R11, R138, R2 ;  /* 0x000000028a0b7220 */ /* 0x002fe20000400000 */
[----:B0-----:R-:W-:-:S02]  /*16620*/  @P6 MOV R6, R8 ;  /* 0x0000000800066202 */ /* 0x001fc40000000f00 */
[----:B------:R-:W-:-:S05]  /*16630*/  @P6 MOV R7, R9 ;  /* 0x0000000900076202 */ /* 0x000fca0000000f00 */
[----:B------:R0:W-:Y:S04]  /*16640*/  @P6 STG.E desc[UR36][R6.64+0x364], R135 ;  /* 0x0003648706006986 */ /* 0x0001e8000c101924 */
[----:B------:R1:W-:Y:S01]  /*16650*/  @P4 STG.E desc[UR36][R4.64+0x380], R3 ;  /* 0x0003800304004986 */ /* 0x0003e2000c101924 */
[C---:B------:R-:W-:Y:S02]  /*16660*/  ISETP.GT.AND P4, PT, R0.reuse, 0xe8, P0 ;  /* 0x000000e80000780c */ /* 0x040fe40000784270 */
[C---:B------:R-:W-:Y:S01]  /*16670*/  ISETP.GT.AND P6, PT, R0.reuse, 0xe9, P1 ;  /* 0x000000e90000780c */ /* 0x040fe20000fc4270 */
[----:B------:R-:W-:Y:S01]  /*16680*/  @P2 STG.E desc[UR36][R4.64+0x384], R137 ;  /* 0x0003848904002986 */ /* 0x000fe2000c101924 */
[----:B------:R-:W-:Y:S01]  /*16690*/  ISETP.GT.AND P2, PT, R0, 0xe8, P1 ;  /* 0x000000e80000780c */ /* 0x000fe20000f44270 */
[----:B0-----:R-:W-:Y:S01]  /*166a0*/  @P5 IMAD.MOV.U32 R6, RZ, RZ, R8 ;  /* 0x000000ffff065224 */ /* 0x001fe200078e0008 */
[----:B------:R-:W-:Y:S01]  /*166b0*/  @P5 MOV R7, R9 ;  /* 0x0000000900075202 */ /* 0x000fe20000000f00 */
[----:B------:R-:W-:-:S04]  /*166c0*/  FMUL R139, R139, R2 ;  /* 0x000000028b8b7220 */ /* 0x000fc80000400000 */
[----:B------:R0:W-:Y:S01]  /*166d0*/  @P5 STG.E desc[UR36][R6.64+0x380], R11 ;  /* 0x0003800b06005986 */ /* 0x0001e2000c101924 */
[----:B------:R-:W-:Y:S01]  /*166e0*/  ISETP.GT.AND P5, PT, R0, 0xe9, P0 ;  /* 0x000000e90000780c */ /* 0x000fe200007a4270 */
[-C--:B-1----:R-:W-:Y:S01]  /*166f0*/  FMUL R3, R140, R2.reuse ;  /* 0x000000028c037220 */ /* 0x082fe20000400000 */
[-C--:B------:R-:W-:Y:S01]  /*16700*/  FMUL R141, R141, R2.reuse ;  /* 0x000000028d8d7220 */ /* 0x080fe20000400000 */
[----:B------:R-:W-:Y:S01]  /*16710*/  FMUL R13, R142, R2 ;  /* 0x000000028e0d7220 */ /* 0x000fe20000400000 */
[----:B0-----:R-:W-:Y:S01]  /*16720*/  @P3 MOV R6, R8 ;  /* 0x0000000800063202 */ /* 0x001fe20000000f00 */
[----:B------:R-:W-:-:S05]  /*16730*/  @P3 IMAD.MOV.U32 R7, RZ, RZ, R9 ;  /* 0x000000ffff073224 */ /* 0x000fca00078e0009 */
[----:B------:R0:W-:Y:S01]  /*16740*/  @P3 STG.E desc[UR36][R6.64+0x384], R139 ;  /* 0x0003848b06003986 */ /* 0x0001e2000c101924 */
[----:B------:R-:W-:-:S03]  /*16750*/  ISETP.GT.AND P3, PT, R0, 0xf0, P1 ;  /* 0x000000f00000780c */ /* 0x000fc60000f64270 */
[----:B------:R-:W-:Y:S04]  /*16760*/  @P2 STG.E desc[UR36][R4.64+0x3a0], R3 ;  /* 0x0003a00304002986 */ /* 0x000fe8000c101924 */
[----:B------:R-:W-:Y:S01]  /*16770*/  @P6 STG.E desc[UR36][R4.64+0x3a4], R141 ;  /* 0x0003a48d04006986 */ /* 0x000fe2000c101924 */
[----:B0-----:R-:W-:Y:S02]  /*16780*/  @P4 MOV R6, R8 ;  /* 0x0000000800064202 */ /* 0x001fe40000000f00 */
[----:B------:R-:W-:-:S05]  /*16790*/  @P4 MOV R7, R9 ;  /* 0x0000000900074202 */ /* 0x000fca0000000f00 */
[----:B------:R0:W-:Y:S01]  /*167a0*/  @P4 STG.E desc[UR36][R6.64+0x3a0], R13 ;  /* 0x0003a00d06004986 */ /* 0x0001e2000c101924 */
[C---:B------:R-:W-:Y:S01]  /*167b0*/  ISETP.GT.AND P4, PT, R0.reuse, 0xf0, P0 ;  /* 0x000000f00000780c */ /* 0x040fe20000784270 */
[-C--:B------:R-:W-:Y:S01]  /*167c0*/  FMUL R143, R143, R2.reuse ;  /* 0x000000028f8f7220 */ /* 0x080fe20000400000 */
[----:B------:R-:W-:Y:S01]  /*167d0*/  ISETP.GT.AND P2, PT, R0, 0xf1, P1 ;  /* 0x000000f10000780c */ /* 0x000fe20000f44270 */
[-C--:B------:R-:W-:Y:S01]  /*167e0*/  FMUL R11, R144, R2.reuse ;  /* 0x00000002900b7220 */ /* 0x080fe20000400000 */
[----:B------:R-:W-:Y:S01]  /*167f0*/  ISETP.GT.AND P6, PT, R0, 0xf1, P0 ;  /* 0x000000f10000780c */ /* 0x000fe200007c4270 */
[----:B0-----:R-:W-:Y:S01]  /*16800*/  @P5 IMAD.MOV.U32 R6, RZ, RZ, R8 ;  /* 0x000000ffff065224 */ /* 0x001fe200078e0008 */
[----:B------:R-:W-:Y:S01]  /*16810*/  @P5 MOV R7, R9 ;  /* 0x0000000900075202 */ /* 0x000fe20000000f00 */
[----:B------:R-:W-:-:S04]  /*16820*/  FMUL R145, R145, R2 ;  /* 0x0000000291917220 */ /* 0x000fc80000400000 */
[----:B------:R0:W-:Y:S01]  /*16830*/  @P5 STG.E desc[UR36][R6.64+0x3a4], R143 ;  /* 0x0003a48f06005986 */ /* 0x0001e2000c101924 */
[----:B------:R-:W-:-:S03]  /*16840*/  ISETP.GT.AND P5, PT, R0, 0xf8, P0 ;  /* 0x000000f80000780c */ /* 0x000fc600007a4270 */
[----:B------:R1:W-:Y:S01]  /*16850*/  @P3 STG.E desc[UR36][R4.64+0x3c0], R11 ;  /* 0x0003c00b04003986 */ /* 0x0003e2000c101924 */
[----:B------:R-:W-:Y:S01]  /*16860*/  ISETP.GT.AND P3, PT, R0, 0xf8, P1 ;  /* 0x000000f80000780c */ /* 0x000fe20000f64270 */
[----:B------:R-:W-:Y:S01]  /*16870*/  FMUL R3, R146, R2 ;  /* 0x0000000292037220 */ /* 0x000fe20000400000 */
[C---:B------:R-:W-:Y:S01]  /*16880*/  ISETP.GT.AND P1, PT, R0.reuse, 0xf9, P1 ;  /* 0x000000f90000780c */ /* 0x040fe20000f24270 */
[----:B------:R-:W-:Y:S01]  /*16890*/  @P2 STG.E desc[UR36][R4.64+0x3c4], R145 ;  /* 0x0003c49104002986 */ /* 0x000fe2000c101924 */
[----:B0-----:R-:W-:Y:S01]  /*168a0*/  @P4 MOV R6, R8 ;  /* 0x0000000800064202 */ /* 0x001fe20000000f00 */
[----:B------:R-:W-:Y:S01]  /*168b0*/  @P4 IMAD.MOV.U32 R7, RZ, RZ, R9 ;  /* 0x000000ffff074224 */ /* 0x000fe200078e0009 */
[----:B------:R-:W-:Y:S01]  /*168c0*/  ISETP.GT.AND P0, PT, R0, 0xf9, P0 ;  /* 0x000000f90000780c */ /* 0x000fe20000704270 */
[-C--:B------:R-:W-:Y:S01]  /*168d0*/  FMUL R147, R147, R2.reuse ;  /* 0x0000000293937220 */ /* 0x080fe20000400000 */
[-C--:B------:R-:W-:Y:S02]  /*168e0*/  FMUL R13, R148, R2.reuse ;  /* 0x00000002940d7220 */ /* 0x080fe40000400000 */
[----:B------:R0:W-:Y:S01]  /*168f0*/  @P4 STG.E desc[UR36][R6.64+0x3c0], R3 ;  /* 0x0003c00306004986 */ /* 0x0001e2000c101924 */
[-C--:B------:R-:W-:Y:S01]  /*16900*/  FMUL R149, R149, R2.reuse ;  /* 0x0000000295957220 */ /* 0x080fe20000400000 */
[-C--:B-1----:R-:W-:Y:S01]  /*16910*/  FMUL R11, R150, R2.reuse ;  /* 0x00000002960b7220 */ /* 0x082fe20000400000 */
[----:B------:R-:W-:Y:S01]  /*16920*/  FMUL R151, R151, R2 ;  /* 0x0000000297977220 */ /* 0x000fe20000400000 */
[----:B0-----:R-:W-:-:S02]  /*16930*/  @P6 MOV R6, R8 ;  /* 0x0000000800066202 */ /* 0x001fc40000000f00 */
[----:B------:R-:W-:-:S05]  /*16940*/  @P6 MOV R7, R9 ;  /* 0x0000000900076202 */ /* 0x000fca0000000f00 */
[----:B------:R-:W-:Y:S04]  /*16950*/  @P6 STG.E desc[UR36][R6.64+0x3c4], R147 ;  /* 0x0003c49306006986 */ /* 0x000fe8000c101924 */
[----:B------:R-:W-:Y:S04]  /*16960*/  @P3 STG.E desc[UR36][R4.64+0x3e0], R13 ;  /* 0x0003e00d04003986 */ /* 0x000fe8000c101924 */
[----:B------:R0:W-:Y:S02]  /*16970*/  @P1 STG.E desc[UR36][R4.64+0x3e4], R149 ;  /* 0x0003e49504001986 */ /* 0x0001e4000c101924 */
[----:B0-----:R-:W-:Y:S01]  /*16980*/  @P5 IMAD.MOV.U32 R4, RZ, RZ, R8 ;  /* 0x000000ffff045224 */ /* 0x001fe200078e0008 */
[----:B------:R-:W-:-:S05]  /*16990*/  @P5 MOV R5, R9 ;  /* 0x0000000900055202 */ /* 0x000fca0000000f00 */
[----:B------:R0:W-:Y:S04]  /*169a0*/  @P5 STG.E desc[UR36][R4.64+0x3e0], R11 ;  /* 0x0003e00b04005986 */ /* 0x0001e8000c101924 */
[----:B------:R0:W-:Y:S02]  /*169b0*/  @P0 STG.E desc[UR36][R8.64+0x3e4], R151 ;  /* 0x0003e49708000986 */ /* 0x0001e4000c101924 */
.L_x_542:
[----:B------:R-:W-:Y:S05]  /*169c0*/  BSYNC B0 ;  /* 0x0000000000007941 */ /* 0x000fea0003800000 */
.L_x_34:
[----:B0-----:R-:W5:Y:S04]  /*169d0*/  LDL.LU R5, [R1+0x200] ;  /* 0x0002000001057983 */ /* 0x001f680000300800 */
[----:B------:R-:W5:Y:S01]  /*169e0*/  LDL.LU R4, [R1+0x204] ;  /* 0x0002040001047983 */ /* 0x000f620000300800 */
[----:B------:R-:W-:Y:S01]  /*169f0*/  ULDC UR4, c[0x0][0xc] ;  /* 0x0000030000047ab9 */ /* 0x000fe20000000800 */
[----:B------:R-:W-:Y:S01]  /*16a00*/  ULDC UR5, c[0x0][0x10] ;  /* 0x0000040000057ab9 */ /* 0x000fe20000000800 */
[----:B------:R-:W5:Y:S01]  /*16a10*/  LDC R3, c[0x0][0x14] ;  /* 0x00000500ff037b82 */ /* 0x000f620000000800 */
[----:B------:R-:W-:Y:S01]  /*16a20*/  UIMAD.WIDE.U32 UR4, UR4, UR5, URZ ;  /* 0x00000005040472a5 */ /* 0x000fe2000f8e003f */
[----:B------:R-:W-:Y:S01]  /*16a30*/  PRMT R0, RZ, 0x7610, R0 ;  /* 0x00007610ff007816 */ /* 0x000fe20000000000 */
[----:B------:R-:W-:Y:S01]  /*16a40*/  UMOV UR42, 0xffffffff ;  /* 0xffffffff002a7882 */ /* 0x000fe20000000000 */
[----:B------:R-:W-:-:S03]  /*16a50*/  UMOV UR43, 0xffffffff ;  /* 0xffffffff002b7882 */ /* 0x000fc60000000000 */
[----:B-----5:R-:W-:-:S04]  /*16a60*/  IMAD.WIDE.U32 R4, R3, UR4, R4 ;  /* 0x0000000403047c25 */ /* 0x020fc8000f8e0004 */
[----:B------:R-:W-:Y:S01]  /*16a70*/  IMAD R3, R3, UR5, RZ ;  /* 0x0000000503037c24 */ /* 0x000fe2000f8e02ff */
[----:B------:R-:W-:Y:S01]  /*16a80*/  ULDC.64 UR4, c[0x0][0x650] ;  /* 0x0001940000047ab9 */ /* 0x000fe20000000a00 */
[----:B------:R-:W-:Y:S01]  /*16a90*/  IMAD.MOV.U32 R7, RZ, RZ, R4 ;  /* 0x000000ffff077224 */ /* 0x000fe200078e0004 */
[----:B------:R-:W-:Y:S02]  /*16aa0*/  ISETP.GE.U32.AND P0, PT, R4, UR4, PT ;  /* 0x0000000404007c0c */ /* 0x000fe4000bf06070 */
[----:B------:R-:W-:-:S04]  /*16ab0*/  IADD3 R6, R5, R3, RZ ;  /* 0x0000000305067210 */ /* 0x000fc80007ffe0ff */
[----:B------:R-:W-:Y:S01]  /*16ac0*/  ISETP.GE.U32.AND.EX P0, PT, R6, UR5, PT, P0 ;  /* 0x0000000506007c0c */ /* 0x000fe2000bf06100 */
[----:B------:R0:W-:Y:S04]  /*16ad0*/  STL [R1+0x200], R6 ;  /* 0x0002000601007387 */ /* 0x0001e80000100800 */
[----:B------:R0:W-:Y:S08]  /*16ae0*/  STL [R1+0x204], R7 ;  /* 0x0002040701007387 */ /* 0x0001f00000100800 */
[----:B------:R-:W-:Y:S05]  /*16af0*/  @P0 BRA `(.L_x_543) ;  /* 0x0000000400880947 */ /* 0x000fea0003800000 */
[----:B------:R-:W5:Y:S01]  /*16b00*/  S2UR UR6, SR_CTAID.X ;  /* 0x00000000000679c3 */ /* 0x000f620000002500 */
[----:B------:R-:W-:Y:S01]  /*16b10*/  ULDC.64 UR12, c[0x0][0x628] ;  /* 0x00018a00000c7ab9 */ /* 0x000fe20000000a00 */
[----:B------:R-:W-:Y:S01]  /*16b20*/  ULDC UR4, c[0x0][0x150] ;  /* 0x0000540000047ab9 */ /* 0x000fe20000000800 */
[----:B------:R-:W-:Y:S01]  /*16b30*/  ISETP.NE.U32.AND P0, PT, RZ, UR12, PT ;  /* 0x0000000cff007c0c */ /* 0x000fe2000bf05070 */
[----:B------:R-:W-:Y:S01]  /*16b40*/  ULDC UR15, c[0x0][0x630] ;  /* 0x00018c00000f7ab9 */ /* 0x000fe20000000800 */
[C---:B------:R-:W-:Y:S01]  /*16b50*/  R2UR UR16, R7.reuse ;  /* 0x00000000071072ca */ /* 0x040fe200000e0000 */
[----:B------:R-:W-:Y:S01]  /*16b60*/  ULDC UR19, c[0x0][0x154] ;  /* 0x0000550000137ab9 */ /* 0x000fe20000000800 */
[----:B------:R-:W-:Y:S01]  /*16b70*/  ISETP.NE.AND.EX P0, PT, RZ, UR13, PT, P0 ;  /* 0x0000000dff007c0c */ /* 0x000fe2000bf05300 */
[----:B------:R-:W0:Y:S01]  /*16b80*/  S2UR UR18, SR_CTAID.Y ;  /* 0x00000000001279c3 */ /* 0x000e220000002600 */
[----:B------:R-:W-:Y:S02]  /*16b90*/  R2UR UR17, R6 ;  /* 0x00000000061172ca */ /* 0x000fe400000e0000 */
[----:B------:R-:W-:-:S02]  /*16ba0*/  R2UR UR10, R7 ;  /* 0x00000000070a72ca */ /* 0x000fc400000e0000 */
[----:B------:R-:W-:Y:S02]  /*16bb0*/  R2UR UR11, R6 ;  /* 0x00000000060b72ca */ /* 0x000fe400000e0000 */
[----:B-----5:R-:W-:-:S05]  /*16bc0*/  I2FP.F32.U32 R0, UR6 ;  /* 0x0000000600007c45 */ /* 0x020fca0008201000 */
[----:B------:R-:W-:-:S04]  /*16bd0*/  FMUL R0, R0, UR4 ;  /* 0x0000000400007c20 */ /* 0x000fc80008400000 */
[----:B------:R0:W0:Y:S01]  /*16be0*/  F2I.U32.TRUNC.NTZ R3, R0 ;  /* 0x0000000000037305 */ /* 0x000022000020f000 */
        /* <DEDUP_REMOVED lines=13> */
.L_x_544:
[----:B------:R-:W-:Y:S01]  /*16cc0*/  USHF.R.U64 UR43, UR10, UR15, UR11 ;  /* 0x0000000f0a2b7299 */ /* 0x000fe2000800120b */
[----:B0-----:R-:W-:Y:S01]  /*16cd0*/  I2FP.F32.U32 R0, UR18 ;  /* 0x0000001200007c45 */ /* 0x001fe20008201000 */
[----:B------:R-:W-:Y:S02]  /*16ce0*/  USHF.R.U32.HI UR4, URZ, UR15, UR11 ;  /* 0x0000000f3f047299 */ /* 0x000fe4000801160b */
[----:B------:R-:W-:Y:S02]  /*16cf0*/  UIADD3 UR10, UP0, URZ, -UR43, URZ ;  /* 0x8000002b3f0a7290 */ /* 0x000fe4000ff1e03f */
[----:B------:R-:W-:Y:S01]  /*16d00*/  FMUL R0, R0, UR19 ;  /* 0x0000001300007c20 */ /* 0x000fe20008400000 */
[----:B------:R-:W-:Y:S01]  /*16d10*/  ULDC.64 UR12, c[0x0][0x620] ;  /* 0x00018800000c7ab9 */ /* 0x000fe20000000a00 */
[----:B------:R-:W-:Y:S01]  /*16d20*/  UIADD3.X UR4, URZ, ~UR4, URZ, UP0, !UPT ;  /* 0x800000043f047290 */ /* 0x000fe200087fe43f */
[----:B------:R-:W-:Y:S01]  /*16d30*/  UMOV UR8, UR16 ;  /* 0x0000001000087c82 */ /* 0x000fe20008000000 */
[----:B------:R-:W-:-:S02]  /*16d40*/  UMOV UR9, UR17 ;  /* 0x0000001100097c82 */ /* 0x000fc40008000000 */
[----:B------:R-:W-:Y:S01]  /*16d50*/  UIMAD UR4, UR4, UR12, URZ ;  /* 0x0000000c040472a4 */ /* 0x000fe2000f8e023f */
[----:B------:R-:W0:Y:S01]  /*16d60*/  F2I.U32.TRUNC.NTZ R0, R0 ;  /* 0x0000000000007305 */ /* 0x000e22000020f000 */
[----:B------:R-:W-:Y:S01]  /*16d70*/  UIMAD.WIDE.U32 UR8, UR10, UR12, UR8 ;  /* 0x0000000c0a0872a5 */ /* 0x000fe2000f8e0008 */
[----:B------:R-:W-:Y:S01]  /*16d80*/  R2UR UR12, R3 ;  /* 0x00000000030c72ca */ /* 0x000fe200000e0000 */
[----:B------:R-:W-:Y:S01]  /*16d90*/  UIMAD UR10, UR10, UR13, UR4 ;  /* 0x0000000d0a0a72a4 */ /* 0x000fe2000f8e0204 */
[----:B------:R-:W-:Y:S01]  /*16da0*/  ULDC UR11, c[0x0][0x618] ;  /* 0x00018600000b7ab9 */ /* 0x000fe20000000800 */
[----:B------:R-:W-:Y:S02]  /*16db0*/  ULDC UR21, c[0x0][0x658] ;  /* 0x0001960000157ab9 */ /* 0x000fe40000000800 */
[----:B------:R-:W-:Y:S01]  /*16dc0*/  UIADD3 UR9, UR9, UR10, URZ ;  /* 0x0000000a09097290 */ /* 0x000fe2000fffe03f */
[----:B------:R-:W-:Y:S01]  /*16dd0*/  UMOV UR15, 0xffffffff ;  /* 0xffffffff000f7882 */ /* 0x000fe20000000000 */
[----:B------:R-:W-:Y:S01]  /*16de0*/  ULDC.64 UR4, c[0x0][0x640] ;  /* 0x0001900000047ab9 */ /* 0x000fe20000000a00 */
[----:B------:R-:W-:Y:S01]  /*16df0*/  USHF.L.U32 UR15, UR15, UR21, URZ ;  /* 0x000000150f0f7299 */ /* 0x000fe2000800063f */
[----:B------:R-:W-:Y:S01]  /*16e00*/  ISETP.NE.U32.AND P0, PT, RZ, UR4, PT ;  /* 0x00000004ff007c0c */ /* 0x000fe2000bf05070 */
[----:B------:R-:W-:-:S02]  /*16e10*/  USHF.R.U64 UR16, UR8, UR11, UR9 ;  /* 0x0000000b08107299 */ /* 0x000fc40008001209 */
[----:B------:R-:W-:Y:S01]  /*16e20*/  USHF.R.U32.HI UR8, URZ, UR11, UR9 ;  /* 0x0000000b3f087299 */ /* 0x000fe20008011609 */
[----:B0-----:R-:W-:Y:S01]  /*16e30*/  R2UR UR14, R0 ;  /* 0x00000000000e72ca */ /* 0x001fe200000e0000 */
[----:B------:R-:W-:Y:S01]  /*16e40*/  ULDC UR17, c[0x0][0x608] ;  /* 0x0001820000117ab9 */ /* 0x000fe20000000800 */
[----:B------:R-:W-:Y:S01]  /*16e50*/  ULOP3.LUT UR41, URZ, UR15, URZ, 0x33, !UPT ;  /* 0x0000000f3f297292 */ /* 0x000fe2000f8e333f */
[----:B------:R-:W-:Y:S01]  /*16e60*/  ISETP.NE.AND.EX P0, PT, RZ, UR5, PT, P0 ;  /* 0x00000005ff007c0c */ /* 0x000fe2000bf05300 */
[----:B------:R-:W-:Y:S02]  /*16e70*/  USHF.R.U64 UR15, UR16, UR17, UR8 ;  /* 0x00000011100f7299 */ /* 0x000fe40008001208 */
[----:B------:R-:W-:Y:S02]  /*16e80*/  USHF.R.U32.HI UR8, URZ, UR17, UR8 ;  /* 0x000000113f087299 */ /* 0x000fe40008011608 */
[----:B------:R-:W-:Y:S02]  /*16e90*/  UIADD3 UR12, -UR12, URZ, URZ ;  /* 0x0000003f0c0c7290 */ /* 0x000fe4000fffe13f */
[----:B------:R-:W-:Y:S01]  /*16ea0*/  USHF.R.U64 UR17, UR15, UR21, UR8 ;  /* 0x000000150f117299 */ /* 0x000fe20008001208 */
[----:B------:R-:W-:Y:S01]  /*16eb0*/  UMOV UR19, 0x1 ;  /* 0x0000000100137882 */ /* 0x000fe20000000000 */
[----:B------:R-:W-:Y:S01]  /*16ec0*/  ULDC UR13, c[0x0][0x144] ;  /* 0x00005100000d7ab9 */ /* 0x000fe20000000800 */
[----:B------:R-:W-:Y:S01]  /*16ed0*/  ULDC UR7, c[0x0][0x600] ;  /* 0x0001800000077ab9 */ /* 0x000fe20000000800 */
[----:B------:R-:W-:-:S02]  /*16ee0*/  USHF.L.U32 UR24, UR19, UR21, URZ ;  /* 0x0000001513187299 */ /* 0x000fc4000800063f */
[----:B------:R-:W-:Y:S02]  /*16ef0*/  USHF.R.U32.HI UR8, URZ, UR21, UR8 ;  /* 0x000000153f087299 */ /* 0x000fe40008011608 */
[----:B------:R-:W-:Y:S02]  /*16f00*/  UIMAD UR21, UR13, UR12, UR6 ;  /* 0x0000000c0d1572a4 */ /* 0x000fe4000f8e0206 */
[----:B------:R-:W-:Y:S02]  /*16f10*/  UIADD3 UR20, UR7, -0x1, URZ ;  /* 0xffffffff07147890 */ /* 0x000fe4000fffe03f */
[----:B------:R-:W-:Y:S01]  /*16f20*/  UIADD3 UR19, -UR14, URZ, URZ ;  /* 0x0000003f0e137290 */ /* 0x000fe2000fffe13f */
[----:B------:R-:W-:Y:S01]  /*16f30*/  ULDC UR25, c[0x0][0x148] ;  /* 0x0000520000197ab9 */ /* 0x000fe20000000800 */
[----:B------:R-:W-:Y:S01]  /*16f40*/  ULDC UR22, c[0x0][0x648] ;  /* 0x0001920000167ab9 */ /* 0x000fe20000000800 */
[----:B------:R-:W-:Y:S01]  /*16f50*/  ULDC UR23, c[0x0][0x638] ;  /* 0x00018e0000177ab9 */ /* 0x000fe20000000800 */
        /* <DEDUP_REMOVED lines=14> */
.L_x_545:
[----:B------:R-:W-:Y:S01]  /*17040*/  UISETP.NE.AND UP0, UPT, UR45, URZ, UPT ;  /* 0x0000003f2d00728c */ /* 0x000fe2000bf05270 */
[----:B------:R-:W-:Y:S01]  /*17050*/  MOV R0, 0x1 ;  /* 0x0000000100007802 */ /* 0x000fe20000000f00 */
[----:B------:R-:W-:Y:S02]  /*17060*/  USHF.R.U64 UR4, UR6, UR22, UR8 ;  /* 0x0000001606047299 */ /* 0x000fe40008001208 */
[----:B------:R-:W-:Y:S02]  /*17070*/  ULOP3.LUT UR41, UR15, UR41, URZ, 0xc0, !UPT ;  /* 0x000000290f297292 */ /* 0x000fe4000f8ec03f */
[----:B------:R-:W-:Y:S02]  /*17080*/  UIADD3 UR5, -UR4, URZ, URZ ;  /* 0x0000003f04057290 */ /* 0x000fe4000fffe13f */
[----:B------:R-:W-:Y:S02]  /*17090*/  UIMAD UR41, UR24, UR4, UR41 ;  /* 0x00000004182972a4 */ /* 0x000fe4000f8e0229 */
[----:B------:R-:W-:-:S02]  /*170a0*/  ULOP3.LUT UR16, UR16, UR20, URZ, 0xc0, !UPT ;  /* 0x0000001410107292 */ /* 0x000fc4000f8ec03f */
[----:B------:R-:W-:Y:S02]  /*170b0*/  @UP0 UIMAD UR21, UR25, UR19, UR18 ;  /* 0x00000013191502a4 */ /* 0x000fe4000f8e0212 */
[----:B------:R-:W-:-:S03]  /*170c0*/  UIMAD UR4, UR5, UR23, UR17 ;  /* 0x00000017050472a4 */ /* 0x000fc6000f8e0211 */
[----:B------:R-:W-:Y:S01]  /*170d0*/  ULDC UR5, c[0x0][0x610] ;  /* 0x0001840000057ab9 */ /* 0x000fe20000000800 */
[----:B------:R-:W-:Y:S02]  /*170e0*/  UIMAD UR4, UR4, UR7, UR16 ;  /* 0x00000007040472a4 */ /* 0x000fe4000f8e0210 */
[----:B------:R-:W-:-:S04]  /*170f0*/  UIMAD UR41, UR41, UR5, UR21 ;  /* 0x00000005292972a4 */ /* 0x000fc8000f8e0215 */
[----:B------:R-:W-:Y:S02]  /*17100*/  USEL UR42, UR4, UR41, !UP0 ;  /* 0x00000029042a7287 */ /* 0x000fe4000c000000 */
[----:B------:R-:W-:-:S12]  /*17110*/  USEL UR41, UR41, UR4, !UP0 ;  /* 0x0000000429297287 */ /* 0x000fd8000c000000 */
.L_x_543:
[----:B------:R-:W-:-:S13]  /*17120*/  LOP3.LUT P0, RZ, R0, 0xff, RZ, 0xc0, !PT ;  /* 0x000000ff00ff7812 */ /* 0x000fda000780c0ff */
[----:B------:R-:W-:Y:S05]  /*17130*/  @P0 BRA `(.L_x_546) ;  /* 0xfffffea000940947 */ /* 0x000fea000383ffff */
[----:B------:R-:W-:Y:S05]  /*17140*/  EXIT ;  /* 0x000000000000794d */ /* 0x000fea0003800000 */
.L_x_7:
[----:B------:R-:W2:Y:S01]  /*17150*/  LDL R5, [R1+0x204] ;  /* 0x0002040001057983 */ /* 0x000ea20000100800 */
[----:B------:R-:W-:-:S03]  /*17160*/  ULDC.64 UR4, c[0x0][0x650] ;  /* 0x0001940000047ab9 */ /* 0x000fc60000000a00 */
[----:B------:R-:W3:Y:S01]  /*17170*/  LDL R4, [R1+0x200] ;  /* 0x0002000001047983 */ /* 0x000ee20000100800 */
[----:B------:R-:W-:Y:S01]  /*17180*/  PRMT R0, RZ, 0x7610, R0 ;  /* 0x00007610ff007816 */ /* 0x000fe20000000000 */
[----:B------:R-:W-:Y:S01]  /*17190*/  IMAD.MOV.U32 R3, RZ, RZ, -0x1 ;  /* 0xffffffffff037424 */ /* 0x000fe200078e00ff */
[----:B------:R-:W-:Y:S02]  /*171a0*/  MOV R2, 0xffffffff ;  /* 0xffffffff00027802 */ /* 0x000fe40000000f00 */
[----:B------:R-:W-:Y:S02]  /*171b0*/  MOV R9, 0xffffffff ;  /* 0xffffffff00097802 */ /* 0x000fe40000000f00 */
[----:B--2---:R-:W-:-:S04]  /*171c0*/  ISETP.GE.U32.AND P0, PT, R5, UR4, PT ;  /* 0x0000000405007c0c */ /* 0x004fc8000bf06070 */
[----:B---3--:R-:W-:-:S13]  /*171d0*/  ISETP.GE.U32.AND.EX P0, PT, R4, UR5, PT, P0 ;  /* 0x0000000504007c0c */ /* 0x008fda000bf06100 */
        /* <DEDUP_REMOVED lines=21> */
.L_x_548:
[----:B------:R-:W-:Y:S01]  /*17330*/  USHF.R.U64 UR4, UR14, UR19, UR15 ;  /* 0x000000130e047299 */ /* 0x000fe2000800120f */
[----:B------:R-:W-:Y:S01]  /*17340*/  R2UR UR7, R4 ;  /* 0x00000000040772ca */ /* 0x000fe200000e0000 */
[----:B------:R-:W-:Y:S02]  /*17350*/  USHF.R.U32.HI UR5, URZ, UR19, UR15 ;  /* 0x000000133f057299 */ /* 0x000fe4000801160f */
[----:B------:R-:W-:Y:S01]  /*17360*/  UIADD3 UR13, UP0, URZ, -UR4, URZ ;  /* 0x800000043f0d7290 */ /* 0x000fe2000ff1e03f */
[----:B------:R-:W-:Y:S01]  /*17370*/  ULDC.64 UR14, c[0x0][0x620] ;  /* 0x00018800000e7ab9 */ /* 0x000fe20000000a00 */
[----:B------:R-:W-:Y:S02]  /*17380*/  UMOV UR6, UR20 ;  /* 0x0000001400067c82 */ /* 0x000fe40008000000 */
[----:B------:R-:W-:Y:S02]  /*17390*/  UIADD3.X UR5, URZ, ~UR5, URZ, UP0, !UPT ;  /* 0x800000053f057290 */ /* 0x000fe400087fe43f */
[----:B------:R-:W-:-:S02]  /*173a0*/  UISETP.NE.AND UP1, UPT, UR45, URZ, UPT ;  /* 0x0000003f2d00728c */ /* 0x000fc4000bf25270 */
[----:B------:R-:W-:Y:S02]  /*173b0*/  UIMAD UR5, UR5, UR14, URZ ;  /* 0x0000000e050572a4 */ /* 0x000fe4000f8e023f */
[----:B------:R-:W-:Y:S02]  /*173c0*/  UIMAD.WIDE.U32 UR6, UR13, UR14, UR6 ;  /* 0x0000000e0d0672a5 */ /* 0x000fe4000f8e0006 */
[----:B------:R-:W-:Y:S01]  /*173d0*/  UIMAD UR5, UR13, UR15, UR5 ;  /* 0x0000000f0d0572a4 */ /* 0x000fe2000f8e0205 */
[----:B------:R-:W-:Y:S02]  /*173e0*/  ULDC UR14, c[0x0][0x608] ;  /* 0x00018200000e7ab9 */ /* 0x000fe40000000800 */
[----:B------:R-:W-:Y:S01]  /*173f0*/  ULDC UR13, c[0x0][0x618] ;  /* 0x00018600000d7ab9 */ /* 0x000fe20000000800 */
[----:B------:R-:W-:Y:S01]  /*17400*/  UIADD3 UR5, UR7, UR5, URZ ;  /* 0x0000000507057290 */ /* 0x000fe2000fffe03f */
[----:B------:R-:W-:Y:S01]  /*17410*/  ULDC UR22, c[0x0][0x658] ;  /* 0x0001960000167ab9 */ /* 0x000fe20000000800 */
[----:B------:R-:W-:-:S02]  /*17420*/  @UP1 UIMAD UR8, UR11, UR12, UR10 ;  /* 0x0000000c0b0812a4 */ /* 0x000fc4000f8e020a */
[----:B------:R-:W-:Y:S02]  /*17430*/  USHF.R.U64 UR17, UR6, UR13, UR5 ;  /* 0x0000000d06117299 */ /* 0x000fe40008001205 */
[----:B------:R-:W-:Y:S01]  /*17440*/  USHF.R.U32.HI UR5, URZ, UR13, UR5 ;  /* 0x0000000d3f057299 */ /* 0x000fe20008011605 */
[----:B------:R-:W-:Y:S01]  /*17450*/  ULDC.64 UR6, c[0x0][0x640] ;  /* 0x0001900000067ab9 */ /* 0x000fe20000000a00 */
[----:B------:R-:W-:Y:S01]  /*17460*/  UMOV UR10, 0xffffffff ;  /* 0xffffffff000a7882 */ /* 0x000fe20000000000 */
[----:B------:R-:W-:Y:S01]  /*17470*/  ISETP.NE.U32.AND P0, PT, RZ, UR6, PT ;  /* 0x00000006ff007c0c */ /* 0x000fe2000bf05070 */
[----:B------:R-:W-:Y:S02]  /*17480*/  USHF.R.U64 UR18, UR17, UR14, UR5 ;  /* 0x0000000e11127299 */ /* 0x000fe40008001205 */
[----:B------:R-:W-:Y:S01]  /*17490*/  USHF.R.U32.HI UR5, URZ, UR14, UR5 ;  /* 0x0000000e3f057299 */ /* 0x000fe20008011605 */
[----:B------:R-:W-:Y:S01]  /*174a0*/  ISETP.NE.AND.EX P0, PT, RZ, UR7, PT, P0 ;  /* 0x00000007ff007c0c */ /* 0x000fe2000bf05300 */
[----:B------:R-:W-:-:S02]  /*174b0*/  USHF.L.U32 UR11, UR10, UR22, URZ ;  /* 0x000000160a0b7299 */ /* 0x000fc4000800063f */
[----:B------:R-:W-:Y:S01]  /*174c0*/  USHF.R.U64 UR19, UR18, UR22, UR5 ;  /* 0x0000001612137299 */ /* 0x000fe20008001205 */
[----:B------:R-:W-:Y:S01]  /*174d0*/  ULDC UR20, c[0x0][0x600] ;  /* 0x0001800000147ab9 */ /* 0x000fe20000000800 */
[----:B------:R-:W-:Y:S02]  /*174e0*/  USHF.R.U32.HI UR10, URZ, UR22, UR5 ;  /* 0x000000163f0a7299 */ /* 0x000fe40008011605 */
[----:B------:R-:W-:Y:S02]  /*174f0*/  UIADD3 UR21, UR20, -0x1, URZ ;  /* 0xffffffff14157890 */ /* 0x000fe4000fffe03f */
[----:B------:R-:W-:Y:S01]  /*17500*/  ULOP3.LUT UR26, URZ, UR11, URZ, 0x33, !UPT ;  /* 0x0000000b3f1a7292 */ /* 0x000fe2000f8e333f */
        /* <DEDUP_REMOVED lines=17> */
.L_x_549:
[----:B------:R-:W-:Y:S01]  /*17620*/  USHF.R.U64 UR6, UR5, UR23, UR10 ;  /* 0x0000001705067299 */ /* 0x000fe2000800120a */
[----:B------:R-:W-:Y:S01]  /*17630*/  MOV R0, 0x1 ;  /* 0x0000000100007802 */ /* 0x000fe20000000f00 */
[----:B------:R-:W-:Y:S01]  /*17640*/  USHF.L.U32 UR25, UR25, UR22, URZ ;  /* 0x0000001619197299 */ /* 0x000fe2000800063f */
[----:B------:R-:W-:Y:S01]  /*17650*/  IMAD.U32 R9, RZ, RZ, UR4 ;  /* 0x00000004ff097e24 */ /* 0x000fe2000f8e00ff */
[----:B------:R-:W-:Y:S02]  /*17660*/  ULOP3.LUT UR5, UR18, UR26, URZ, 0xc0, !UPT ;  /* 0x0000001a12057292 */ /* 0x000fe4000f8ec03f */
[----:B------:R-:W-:Y:S02]  /*17670*/  UIADD3 UR7, -UR6, URZ, URZ ;  /* 0x0000003f06077290 */ /* 0x000fe4000fffe13f */
[----:B------:R-:W-:Y:S02]  /*17680*/  UIMAD UR6, UR25, UR6, UR5 ;  /* 0x00000006190672a4 */ /* 0x000fe4000f8e0205 */
[----:B------:R-:W-:-:S02]  /*17690*/  ULOP3.LUT UR17, UR17, UR21, URZ, 0xc0, !UPT ;  /* 0x0000001511117292 */ /* 0x000fc4000f8ec03f */
[----:B------:R-:W-:Y:S02]  /*176a0*/  UIMAD UR5, UR7, UR24, UR19 ;  /* 0x00000018070572a4 */ /* 0x000fe4000f8e0213 */
[----:B------:R-:W-:Y:S01]  /*176b0*/  UISETP.NE.AND UP0, UPT, UR45, URZ, UPT ;  /* 0x0000003f2d00728c */ /* 0x000fe2000bf05270 */
[----:B------:R-:W-:Y:S01]  /*176c0*/  ULDC UR7, c[0x0][0x610] ;  /* 0x0001840000077ab9 */ /* 0x000fe20000000800 */
[----:B------:R-:W-:Y:S02]  /*176d0*/  UIMAD UR5, UR5, UR20, UR17 ;  /* 0x00000014050572a4 */ /* 0x000fe4000f8e0211 */
[----:B------:R-:W-:-:S04]  /*176e0*/  UIMAD UR8, UR6, UR7, UR8 ;  /* 0x00000007060872a4 */ /* 0x000fc8000f8e0208 */
[----:B------:R-:W-:Y:S02]  /*176f0*/  USEL UR6, UR5, UR8, !UP0 ;  /* 0x0000000805067287 */ /* 0x000fe4000c000000 */
[----:B------:R-:W-:-:S04]  /*17700*/  USEL UR8, UR8, UR5, !UP0 ;  /* 0x0000000508087287 */ /* 0x000fc8000c000000 */
[----:B------:R-:W-:Y:S02]  /*17710*/  MOV R3, UR6 ;  /* 0x0000000600037c02 */ /* 0x000fe40008000f00 */
[----:B------:R-:W-:-:S07]  /*17720*/  MOV R2, UR8 ;  /* 0x0000000800027c02 */ /* 0x000fce0008000f00 */
.L_x_547:
[----:B------:R-:W-:-:S08]  /*17730*/  NOP ;  /* 0x0000000000007918 */ /* 0x000fd00000000000 */
[----:B0-----:R-:W0:-:S00]  /*17740*/  USETMAXREG.DEALLOC.CTAPOOL 0x18 ;  /* 0x00000018000079c8 */ /* 0x001e0000080e0500 */
[----:B------:R-:W-:-:S13]  /*17750*/  ISETP.NE.AND P0, PT, RZ, UR9, PT ;  /* 0x00000009ff007c0c */ /* 0x000fda000bf05270 */
[----:B------:R-:W-:Y:S05]  /*17760*/  @P0 EXIT ;  /* 0x000000000000094d */ /* 0x000fea0003800000 */
[----:B0-----:R-:W-:Y:S01]  /*17770*/  LOP3.LUT P0, RZ, R0, 0xff, RZ, 0xc0, !PT ;  /* 0x000000ff00ff7812 */ /* 0x001fe2000780c0ff */
[----:B------:R-:W-:Y:S01]  /*17780*/  IMAD.MOV.U32 R0, RZ, RZ, 0x1 ;  /* 0x00000001ff007424 */ /* 0x000fe200078e00ff */
[----:B------:R-:W-:-:S11]  /*17790*/  MOV R6, RZ ;  /* 0x000000ff00067202 */ /* 0x000fd60000000f00 */
[----:B------:R-:W-:Y:S05]  /*177a0*/  @!P0 BRA `(.L_x_550) ;  /* 0x0000000c00b08947 */ /* 0x000fea0003800000 */
[----:B------:R-:W0:Y:S01]  /*177b0*/  S2UR UR6, SR_CgaCtaId ;  /* 0x00000000000679c3 */ /* 0x000e220000008800 */
[----:B------:R-:W-:Y:S01]  /*177c0*/  ULDC UR4, c[0x0][0x28c] ;  /* 0x0000a30000047ab9 */ /* 0x000fe20000000800 */
[----:B------:R-:W-:Y:S01]  /*177d0*/  ULDC UR5, c[0x0][0x600] ;  /* 0x0001800000057ab9 */ /* 0x000fe20000000800 */
[----:B------:R-:W-:Y:S01]  /*177e0*/  UIADD3 UR11, UR4, 0x1f, URZ ;  /* 0x0000001f040b7890 */ /* 0x000fe2000fffe03f */
[----:B------:R-:W-:Y:S01]  /*177f0*/  BSSY B0, `(.L_x_550) ;  /* 0x00000e7000007945 */ /* 0x000fe20003800000 */
[----:B------:R-:W-:Y:S01]  /*17800*/  ULDC UR9, c[0x0][0x658] ;  /* 0x0001960000097ab9 */ /* 0x000fe20000000800 */
[----:B------:R-:W-:Y:S01]  /*17810*/  UMOV UR10, 0xffffffff ;  /* 0xffffffff000a7882 */ /* 0x000fe20000000000 */
[----:B------:R-:W-:Y:S01]  /*17820*/  UMOV UR14, 0x1 ;  /* 0x00000001000e7882 */ /* 0x000fe20000000000 */
[----:B------:R-:W-:Y:S01]  /*17830*/  USHF.R.S32.HI UR12, URZ, 0x1f, UR11 ;  /* 0x0000001f3f0c7899 */ /* 0x000fe2000801140b */
[----:B------:R-:W-:Y:S01]  /*17840*/  MOV R8, 0x1 ;  /* 0x0000000100087802 */ /* 0x000fe20000000f00 */
[----:B------:R-:W-:Y:S01]  /*17850*/  ULDC UR7, c[0x0][0xc] ;  /* 0x0000030000077ab9 */ /* 0x000fe20000000800 */
[----:B------:R-:W-:Y:S01]  /*17860*/  UIADD3 UR4, UR5, -0x1, URZ ;  /* 0xffffffff05047890 */ /* 0x000fe2000fffe03f */
[----:B------:R-:W-:Y:S01]  /*17870*/  IMAD.MOV.U32 R0, RZ, RZ, 0x1 ;  /* 0x00000001ff007424 */ /* 0x000fe200078e00ff */
[----:B------:R-:W-:Y:S01]  /*17880*/  USHF.L.U32 UR16, UR10, UR9, URZ ;  /* 0x000000090a107299 */ /* 0x000fe2000800063f */
[----:B------:R-:W-:Y:S01]  /*17890*/  MOV R6, RZ ;  /* 0x000000ff00067202 */ /* 0x000fe20000000f00 */
[----:B------:R-:W-:Y:S01]  /*178a0*/  USHF.L.U32 UR5, UR14, UR9, URZ ;  /* 0x000000090e057299 */ /* 0x000fe2000800063f */
[----:B------:R-:W-:Y:S01]  /*178b0*/  ULDC UR10, c[0x0][0x10] ;  /* 0x00000400000a7ab9 */ /* 0x000fe20000000800 */
[----:B------:R-:W-:Y:S01]  /*178c0*/  ULEA.HI UR12, UR12, UR11, URZ, 0x5 ;  /* 0x0000000b0c0c7291 */ /* 0x000fe2000f8f283f */
[----:B------:R-:W-:Y:S01]  /*178d0*/  UMOV UR20, 0x5 ;  /* 0x0000000500147882 */ /* 0x000fe20000000000 */
[----:B------:R-:W-:-:S02]  /*178e0*/  ULOP3.LUT UR27, UR40, 0x2, URZ, 0xfc, !UPT ;  /* 0x00000002281b7892 */ /* 0x000fc4000f8efc3f */
[----:B------:R-:W-:Y:S02]  /*178f0*/  USHF.R.S32.HI UR17, URZ, 0x5, UR12 ;  /* 0x000000053f117899 */ /* 0x000fe4000801140c */
[----:B0-----:R-:W-:Y:S02]  /*17900*/  ULOP3.LUT UR8, UR6, 0x1, URZ, 0xc0, !UPT ;  /* 0x0000000106087892 */ /* 0x001fe4000f8ec03f */
[----:B------:R-:W-:Y:S02]  /*17910*/  USHF.R.U32.HI UR26, URZ, 0x1, UR6 ;  /* 0x000000013f1a7899 */ /* 0x000fe40008011606 */
[----:B------:R-:W-:Y:S02]  /*17920*/  USHF.L.U32 UR13, UR6, 0x7, URZ ;  /* 0x00000007060d7899 */ /* 0x000fe4000800063f */
[----:B------:R-:W-:Y:S02]  /*17930*/  USHF.L.U32 UR25, UR6, 0xc, URZ ;  /* 0x0000000c06197899 */ /* 0x000fe4000800063f */
[----:B------:R-:W-:-:S02]  /*17940*/  ULOP3.LUT UR6, UR6, 0xfffffffe, URZ, 0xc0, !UPT ;  /* 0xfffffffe06067892 */ /* 0x000fc4000f8ec03f */
[----:B------:R-:W-:Y:S02]  /*17950*/  UISETP.GT.U32.AND UP0, UPT, UR8, 0xffff, UPT ;  /* 0x0000ffff0800788c */ /* 0x000fe4000bf04070 */
[----:B------:R-:W-:Y:S02]  /*17960*/  USHF.L.U32 UR18, UR14, UR6, URZ ;  /* 0x000000060e127299 */ /* 0x000fe4000800063f */
[----:B------:R-:W-:Y:S02]  /*17970*/  ULOP3.LUT UR9, UR6, 0x1, URZ, 0xfc, !UPT ;  /* 0x0000000106097892 */ /* 0x000fe4000f8efc3f */
[----:B------:R-:W-:Y:S02]  /*17980*/  UIMAD.WIDE.U32 UR6, UR7, UR10, URZ ;  /* 0x0000000a070672a5 */ /* 0x000fe4000f8e003f */
[----:B------:R-:W-:Y:S01]  /*17990*/  USEL UR8, UR8, 0xffff, !UP0 ;  /* 0x0000ffff08087887 */ /* 0x000fe2000c000000 */
[----:B------:R-:W-:Y:S01]  /*179a0*/  ULDC UR10, c[0x0][0x14] ;  /* 0x00000500000a7ab9 */ /* 0x000fe20000000800 */
[----:B------:R-:W-:-:S02]  /*179b0*/  USHF.L.U32 UR9, UR14, UR9, URZ ;  /* 0x000000090e097299 */ /* 0x000fc4000800063f */
[----:B------:R-:W-:Y:S02]  /*179c0*/  UIMAD.WIDE.U32 UR22, UR6, UR10, URZ ;  /* 0x0000000a061672a5 */ /* 0x000fe4000f8e003f */
[----:B------:R-:W-:Y:S02]  /*179d0*/  UIMAD UR19, UR7, UR10, URZ ;  /* 0x0000000a071372a4 */ /* 0x000fe4000f8e023f */
[----:B------:R-:W-:Y:S02]  /*179e0*/  ULOP3.LUT UR8, UR8, 0xffff, URZ, 0xc0, !UPT ;  /* 0x0000ffff08087892 */ /* 0x000fe4000f8ec03f */
[----:B------:R-:W-:Y:S02]  /*179f0*/  ULOP3.LUT UR13, UR13, 0x80, URZ, 0xc0, !UPT ;  /* 0x000000800d0d7892 */ /* 0x000fe4000f8ec03f */
[----:B------:R-:W-:Y:S02]  /*17a00*/  ULOP3.LUT UR16, URZ, UR16, URZ, 0x33, !UPT ;  /* 0x000000103f107292 */ /* 0x000fe4000f8e333f */
[----:B------:R-:W-:-:S02]  /*17a10*/  ULOP3.LUT UR18, UR18, UR9, URZ, 0xfc, !UPT ;  /* 0x0000000912127292 */ /* 0x000fc4000f8efc3f */
[----:B------:R-:W-:Y:S02]  /*17a20*/  UIADD3 UR19, UR23, UR19, URZ ;  /* 0x0000001317137290 */ /* 0x000fe4000fffe03f */
[----:B------:R-:W-:Y:S02]  /*17a30*/  USHF.L.U32 UR20, UR20, UR8, URZ ;  /* 0x0000000814147299 */ /* 0x000fe4000800063f */
[----:B------:R-:W-:Y:S01]  /*17a40*/  UIADD3 UR34, UR17, 0x1, URZ ;  /* 0x0000000111227890 */ /* 0x000fe2000fffe03f */
[----:B------:R-:W-:-:S11]  /*17a50*/  ULDC.64 UR28, c[0x0][0x198] ;  /* 0x00006600001c7ab9 */ /* 0x000fd60000000a00 */
.L_x_561:
[----:B------:R-:W-:-:S03]  /*17a60*/  UMOV UR6, 0xffffffff ;  /* 0xffffffff00067882 */ /* 0x000fc60000000000 */
[----:B------:R-:W-:Y:S05]  /*17a70*/  BRA.DIV UR6, `(.L_x_551) ;  /* 0x0000000e06c47947 */ /* 0x000fea000b800000 */
[----:B------:R-:W-:-:S13]  /*17a80*/  ELECT P6, URZ, PT ;  /* 0x00000000003f782f */ /* 0x000fda00038c0000 */
.L_x_571:
[----:B------:R-:W0:Y:S01]  /*17a90*/  LDC R4, c[0x0][0x28c] ;  /* 0x0000a300ff047b82 */ /* 0x000e220000000800 */
[----:B------:R-:W-:Y:S01]  /*17aa0*/  BSSY B1, `(.L_x_552) ;  /* 0x000003e000017945 */ /* 0x000fe20003800000 */
[----:B0-----:R-:W-:-:S13]  /*17ab0*/  ISETP.LT.OR P6, PT, R4, 0x1, !P6 ;  /* 0x000000010400780c */ /* 0x001fda00077c1670 */
[----:B------:R-:W-:Y:S05]  /*17ac0*/  @P6 BRA `(.L_x_553) ;  /* 0x0000000000ec6947 */ /* 0x000fea0003800000 */
[----:B------:R-:W-:Y:S01]  /*17ad0*/  LEA R4, R2, UR26, 0x1 ;  /* 0x0000001a02047c11 */ /* 0x000fe2000f8e08ff */
[----:B------:R-:W-:Y:S01]  /*17ae0*/  IMAD.MOV.U32 R12, RZ, RZ, RZ ;  /* 0x000000ffff0c7224 */ /* 0x000fe200078e00ff */
[----:B------:R-:W-:Y:S02]  /*17af0*/  LEA R2, R3, UR13, 0x8 ;  /* 0x0000000d03027c11 */ /* 0x000fe4000f8e40ff */
[----:B------:R-:W-:Y:S01]  /*17b00*/  SHF.L.U32 R11, R4, 0x7, RZ ;  /* 0x00000007040b7819 */ /* 0x000fe200000006ff */
[----:B------:R-:W-:Y:S01]  /*17b10*/  IMAD.MOV.U32 R4, RZ, RZ, R6 ;  /* 0x000000ffff047224 */ /* 0x000fe200078e0006 */
[----:B------:R-:W-:Y:S02]  /*17b20*/  MOV R14, UR34 ;  /* 0x00000022000e7c02 */ /* 0x000fe40008000f00 */
[----:B------:R-:W-:-:S07]  /*17b30*/  MOV R3, R0 ;  /* 0x0000000000037202 */ /* 0x000fce0000000f00 */
.L_x_556:
[----:B------:R-:W0:Y:S01]  /*17b40*/  S2R R10, SR_CgaCtaId ;  /* 0x00000000000a7919 */ /* 0x000e220000008800 */
[----:B------:R-:W-:Y:S01]  /*17b50*/  MOV R5, 0x400 ;  /* 0x0000040000057802 */ /* 0x000fe20000000f00 */
[----:B------:R-:W1:Y:S03]  /*17b60*/  S2R R7, SR_TID.X ;  /* 0x0000000000077919 */ /* 0x000e660000002100 */
[----:B0-----:R-:W-:Y:S02]  /*17b70*/  LEA R13, R10, R5, 0x18 ;  /* 0x000000050a0d7211 */ /* 0x001fe400078ec0ff */
[----:B------:R-:W-:Y:S02]  /*17b80*/  SHF.L.U32 R5, R3, 0x1f, RZ ;  /* 0x0000001f03057819 */ /* 0x000fe400000006ff */
[----:B------:R-:W-:Y:S02]  /*17b90*/  LEA R10, R4, R13, 0x3 ;  /* 0x0000000d040a7211 */ /* 0x000fe400078e18ff */
[----:B-1----:R-:W-:-:S02]  /*17ba0*/  LOP3.LUT P1, RZ, R7, 0x7f, RZ, 0xc0, !PT ;  /* 0x0000007f07ff7812 */ /* 0x002fc4000782c0ff */
[----:B------:R-:W0:Y:S11]  /*17bb0*/  SYNCS.PHASECHK.TRANS64.TRYWAIT P0, [R10+URZ+0x18], R5 ;  /* 0x000018050a0075a7 */ /* 0x000e36000800017f */
[----:B------:R-:W1:Y:S01]  /*17bc0*/  @!P1 LDC R7, c[0x0][0x500] ;  /* 0x00014000ff079b82 */ /* 0x000e620000000800 */
[----:B0-----:R-:W-:Y:S05]  /*17bd0*/  @!P0 BRA `(.L_x_554) ;  /* 0x0000000c008c8947 */ /* 0x001fea0003800000 */
.L_x_572:
[----:B------:R-:W-:Y:S01]  /*17be0*/  UPRMT UR6, UR27, 0x9910, URZ ;  /* 0x000099101b067896 */ /* 0x000fe2000800003f */
[----:B-1----:R1:W-:Y:S03]  /*17bf0*/  @!P1 SYNCS.ARRIVE.TRANS64 RZ, [R10+URZ], R7 ;  /* 0x000000070aff99a7 */ /* 0x0023e6000800003f */
[----:B------:R-:W-:-:S06]  /*17c00*/  UISETP.NE.AND UP0, UPT, UR6, 0x2, UPT ;  /* 0x000000020600788c */ /* 0x000fcc000bf05270 */
[----:B------:R-:W-:-:S13]  /*17c10*/  PLOP3.LUT P0, PT, PT, PT, UP0, 0x80, 0x0 ;  /* 0x000000000000781c */ /* 0x000fda0003f0f008 */
[----:B-1----:R-:W-:Y:S05]  /*17c20*/  @P0 BRA `(.L_x_555) ;  /* 0x0000000000040947 */ /* 0x002fea0003800000 */
[----:B------:R-:W-:Y:S01]  /*17c30*/  BPT.TRAP 0x1 ;  /* 0x000000040000795c */ /* 0x000fe20000300000 */
.L_x_555:
[----:B------:R-:W-:Y:S01]  /*17c40*/  R2UR UR7, R4 ;  /* 0x00000000040772ca */ /* 0x000fe200000e0000 */
[----:B------:R-:W-:Y:S01]  /*17c50*/  VIADD R14, R14, 0xffffffff ;  /* 0xffffffff0e0e7836 */ /* 0x000fe20000000000 */
[----:B------:R-:W-:Y:S01]  /*17c60*/  R2UR UR11, R13 ;  /* 0x000000000d0b72ca */ /* 0x000fe200000e0000 */
[----:B------:R-:W-:Y:S01]  /*17c70*/  UIADD3 UR6, UP0, UR28, 0xf0, URZ ;  /* 0x000000f01c067890 */ /* 0x000fe2000ff1e03f */
[----:B------:R-:W-:Y:S01]  /*17c80*/  R2UR UR30, R11 ;  /* 0x000000000b1e72ca */ /* 0x000fe200000e0000 */
[----:B------:R-:W-:Y:S01]  /*17c90*/  UIADD3 UR32, UP1, UR28, 0x1f0, URZ ;  /* 0x000001f01c207890 */ /* 0x000fe2000ff3e03f */
[----:B------:R-:W-:Y:S01]  /*17ca0*/  R2UR UR9, R10 ;  /* 0x000000000a0972ca */ /* 0x000fe200000e0000 */
[----:B------:R-:W-:Y:S01]  /*17cb0*/  UPRMT UR21, URZ, 0x5410, UR20 ;  /* 0x000054103f157896 */ /* 0x000fe20008000014 */
[----:B------:R-:W-:Y:S01]  /*17cc0*/  R2UR UR10, R12 ;  /* 0x000000000c0a72ca */ /* 0x000fe200000e0000 */
[----:B------:R-:W-:Y:S01]  /*17cd0*/  UPRMT UR35, URZ, 0x5410, UR18 ;  /* 0x000054103f237896 */ /* 0x000fe20008000012 */
[----:B------:R-:W-:Y:S01]  /*17ce0*/  R2UR UR12, R9 ;  /* 0x00000000090c72ca */ /* 0x000fe200000e0000 */
[----:B------:R-:W-:Y:S01]  /*17cf0*/  UIADD3.X UR33, URZ, UR29, URZ, UP1, !UPT ;  /* 0x0000001d3f217290 */ /* 0x000fe20008ffe43f */
[----:B------:R-:W-:Y:S01]  /*17d00*/  R2UR UR31, R2 ;  /* 0x00000000021f72ca */ /* 0x000fe200000e0000 */
[----:B------:R-:W-:Y:S01]  /*17d10*/  USHF.L.U32 UR7, UR7, 0xd, URZ ;  /* 0x0000000d07077899 */ /* 0x000fe2000800063f */
[----:B------:R-:W-:Y:S01]  /*17d20*/  ISETP.GT.AND P1, PT, R14, 0x1, PT ;  /* 0x000000010e00780c */ /* 0x000fe20003f24270 */
[----:B------:R-:W-:Y:S01]  /*17d30*/  UMOV UR14, 0x0 ;  /* 0x00000000000e7882 */ /* 0x000fe20000000000 */
[----:B------:R-:W-:Y:S01]  /*17d40*/  IADD3 R4, R4, 0x1, RZ ;  /* 0x0000000104047810 */ /* 0x000fe20007ffe0ff */
[----:B------:R-:W-:Y:S01]  /*17d50*/  ULEA UR8, UR26, UR7, 0xc ;  /* 0x000000071a087291 */ /* 0x000fe2000f8e603f */
[----:B------:R-:W-:Y:S01]  /*17d60*/  IADD3 R12, R12, 0x20, RZ ;  /* 0x000000200c0c7810 */ /* 0x000fe20007ffe0ff */
[----:B------:R-:W-:Y:S01]  /*17d70*/  ULOP3.LUT UR7, UR7, 0x1000, UR25, 0xf8, !UPT ;  /* 0x0000100007077892 */ /* 0x000fe2000f8ef819 */
[----:B------:R-:W-:Y:S01]  /*17d80*/  ISETP.NE.AND P0, PT, R4, 0x3, PT ;  /* 0x000000030400780c */ /* 0x000fe20003f05270 */
[----:B------:R-:W-:-:S02]  /*17d90*/  ULEA UR8, UR8, UR11, 0x2 ;  /* 0x0000000b08087291 */ /* 0x000fc4000f8e103f */
[----:B------:R-:W-:Y:S01]  /*17da0*/  ULEA UR11, UR7, UR11, 0x2 ;  /* 0x0000000b070b7291 */ /* 0x000fe2000f8e103f */
[----:B0-----:R-:W-:Y:S01]  /*17db0*/  SEL R10, RZ, 0x1, P0 ;  /* 0x00000001ff0a7807 */ /* 0x001fe20000000000 */
[----:B------:R-:W-:Y:S01]  /*17dc0*/  UIADD3 UR8, UR8, 0x100, URZ ;  /* 0x0000010008087890 */ /* 0x000fe2000fffe03f */
[----:B------:R-:W-:Y:S01]  /*17dd0*/  SEL R4, R4, RZ, P0 ;  /* 0x000000ff04047207 */ /* 0x000fe20000000000 */
[----:B------:R-:W-:Y:S01]  /*17de0*/  UIADD3.X UR7, URZ, UR29, URZ, UP0, !UPT ;  /* 0x0000001d3f077290 */ /* 0x000fe200087fe43f */
[----:B------:R-:W-:Y:S01]  /*17df0*/  LOP3.LUT R3, R3, R10, RZ, 0x3c, !PT ;  /* 0x0000000a03037212 */ /* 0x000fe200078e3cff */
[----:B------:R-:W-:Y:S01]  /*17e00*/  UIADD3 UR24, UR11, 0x18100, URZ ;  /* 0x000181000b187890 */ /* 0x000fe2000fffe03f */
[----:B------:R-:W-:Y:S02]  /*17e10*/  UMOV UR15, 0x10000000 ;  /* 0x10000000000f7882 */ /* 0x000fe40000000000 */
[----:B------:R-:W-:-:S04]  /*17e20*/  UMOV UR11, UR30 ;  /* 0x0000001e000b7c82 */ /* 0x000fc80008000000 */
[----:B------:R0:W-:Y:S02]  /*17e30*/  UTMALDG.3D.MULTICAST [UR8], [UR6], UR21, desc[UR14] ;  /* 0x00000e08060073b4 */ /* 0x0001e40008011815 */
[----:B0-----:R-:W-:Y:S01]  /*17e40*/  UMOV UR8, UR24 ;  /* 0x0000001800087c82 */ /* 0x001fe20008000000 */
[----:B------:R-:W-:Y:S02]  /*17e50*/  UMOV UR11, UR31 ;  /* 0x0000001f000b7c82 */ /* 0x000fe40008000000 */
[----:B------:R0:W-:Y:S02]  /*17e60*/  UTMALDG.3D.MULTICAST [UR8], [UR32], UR35, desc[UR14] ;  /* 0x00000e08200073b4 */ /* 0x0001e40008011823 */
[----:B0-----:R-:W-:Y:S05]  /*17e70*/  @P1 BRA `(.L_x_556) ;  /* 0xfffffffc00301947 */ /* 0x001fea000383ffff */
.L_x_553:
[----:B------:R-:W-:Y:S05]  /*17e80*/  BSYNC B1 ;  /* 0x0000000000017941 */ /* 0x000fea0003800000 */
.L_x_552:
[----:B------:R-:W2:Y:S01]  /*17e90*/  LDL.LU R15, [R1+0x200] ;  /* 0x00020000010f7983 */ /* 0x000ea20000300800 */
[----:B------:R-:W-:Y:S01]  /*17ea0*/  LOP3.LUT P0, RZ, R8, 0xff, RZ, 0xc0, !PT ;  /* 0x000000ff08ff7812 */ /* 0x000fe2000780c0ff */
[----:B------:R-:W-:Y:S02]  /*17eb0*/  ULDC.64 UR6, c[0x0][0x650] ;  /* 0x0001940000067ab9 */ /* 0x000fe40000000a00 */
[----:B------:R-:W3:Y:S01]  /*17ec0*/  LDL.LU R13, [R1+0x204] ;  /* 0x00020400010d7983 */ /* 0x000ee20000300800 */
[----:B------:R-:W-:Y:S01]  /*17ed0*/  IADD3 R6, R6, UR17, RZ ;  /* 0x0000001106067c10 */ /* 0x000fe2000fffe0ff */
[----:B------:R-:W-:Y:S01]  /*17ee0*/  UISETP.GE.U32.AND UP0, UPT, UR17, 0x3, UPT ;  /* 0x000000031100788c */ /* 0x000fe2000bf06070 */
[----:B------:R-:W-:Y:S01]  /*17ef0*/  BSSY B1, `(.L_x_557) ;  /* 0x0000074000017945 */ /* 0x000fe20003800000 */
[----:B------:R-:W-:Y:S01]  /*17f00*/  IMAD.MOV.U32 R9, RZ, RZ, -0x1 ;  /* 0xffffffffff097424 */ /* 0x000fe200078e00ff */
[----:B------:R-:W-:Y:S02]  /*17f10*/  PRMT R4, RZ, 0x7610, R4 ;  /* 0x00007610ff047816 */ /* 0x000fe40000000004 */
[----:B------:R-:W-:-:S02]  /*17f20*/  PRMT R8, RZ, 0x7610, R8 ;  /* 0x00007610ff087816 */ /* 0x000fc40000000008 */
[----:B------:R-:W-:Y:S01]  /*17f30*/  PLOP3.LUT P1, PT, PT, PT, UP0, 0x80, 0x0 ;  /* 0x000000000000781c */ /* 0x000fe20003f2f008 */
[----:B------:R-:W0:Y:S01]  /*17f40*/  @P0 S2R R3, SR_CgaCtaId ;  /* 0x0000000000030919 */ /* 0x000e220000008800 */
[----:B------:R-:W-:-:S04]  /*17f50*/  @P0 MOV R2, 0x400 ;  /* 0x0000040000020802 */ /* 0x000fc80000000f00 */
[----:B0-----:R-:W-:-:S04]  /*17f60*/  @P0 LEA R2, R3, R2, 0x18 ;  /* 0x0000000203020211 */ /* 0x001fc800078ec0ff */
[----:B------:R0:W-:Y:S01]  /*17f70*/  @P0 SYNCS.ARRIVE.TRANS64.A1T0 RZ, [R2+URZ+0x48], RZ ;  /* 0x000048ff02ff09a7 */ /* 0x0001e2000810003f */
[----:B------:R-:W-:Y:S01]  /*17f80*/  ISETP.GT.U32.AND P0, PT, R6, 0x2, PT ;  /* 0x000000020600780c */ /* 0x000fe20003f04070 */
[----:B0-----:R-:W-:-:S05]  /*17f90*/  IMAD.U32 R2, RZ, RZ, UR17 ;  /* 0x00000011ff027e24 */ /* 0x001fca000f8e00ff */
[----:B------:R-:W-:Y:S01]  /*17fa0*/  ISETP.LT.U32.AND P0, PT, R2, 0x3, P0 ;  /* 0x000000030200780c */ /* 0x000fe20000701070 */
[----:B------:R-:W-:Y:S01]  /*17fb0*/  IMAD.WIDE.U32 R2, R6, -0x55555555, RZ ;  /* 0xaaaaaaab06027825 */ /* 0x000fe200078e00ff */
[----:B------:R-:W-:-:S04]  /*17fc0*/  MOV R2, 0xffffffff ;  /* 0xffffffff00027802 */ /* 0x000fc80000000f00 */
[----:B------:R-:W-:Y:S02]  /*17fd0*/  SHF.R.U32.HI R5, RZ, 0x1, R3 ;  /* 0x00000001ff057819 */ /* 0x000fe40000011603 */
[----:B------:R-:W-:-:S03]  /*17fe0*/  SEL R3, RZ, 0x1, !P0 ;  /* 0x00000001ff037807 */ /* 0x000fc60004000000 */
[----:B------:R-:W-:Y:S01]  /*17ff0*/  IMAD R6, R5, -0x3, R6 ;  /* 0xfffffffd05067824 */ /* 0x000fe200078e0206 */
[----:B------:R-:W-:Y:S02]  /*18000*/  LOP3.LUT R0, R0, R3, RZ, 0x3c, !PT ;  /* 0x0000000300007212 */ /* 0x000fe400078e3cff */
[----:B------:R-:W-:Y:S02]  /*18010*/  MOV R3, 0xffffffff ;  /* 0xffffffff00037802 */ /* 0x000fe40000000f00 */
[----:B------:R-:W-:Y:S02]  /*18020*/  @P1 LOP3.LUT R0, R0, 0x1, R5, 0x78, !PT ;  /* 0x0000000100001812 */ /* 0x000fe400078e7805 */
[----:B---3--:R-:W-:-:S04]  /*18030*/  IADD3 R13, P0, R13, UR22, RZ ;  /* 0x000000160d0d7c10 */ /* 0x008fc8000ff1e0ff */
[----:B--2---:R-:W-:Y:S01]  /*18040*/  IADD3.X R15, R15, UR19, RZ, P0, !PT ;  /* 0x000000130f0f7c10 */ /* 0x004fe200087fe4ff */
[----:B------:R0:W-:Y:S01]  /*18050*/  STL [R1+0x204], R13 ;  /* 0x0002040d01007387 */ /* 0x0001e20000100800 */
[----:B------:R-:W-:-:S03]  /*18060*/  ISETP.GE.U32.AND P0, PT, R13, UR6, PT ;  /* 0x000000060d007c0c */ /* 0x000fc6000bf06070 */
[----:B------:R0:W-:Y:S01]  /*18070*/  STL [R1+0x200], R15 ;  /* 0x0002000f01007387 */ /* 0x0001e20000100800 */
[----:B------:R-:W-:-:S13]  /*18080*/  ISETP.GE.U32.AND.EX P0, PT, R15, UR7, PT, P0 ;  /* 0x000000070f007c0c */ /* 0x000fda000bf06100 */
[----:B0-----:R-:W-:Y:S05]  /*18090*/  @P0 BRA `(.L_x_558) ;  /* 0x0000000400640947 */ /* 0x001fea0003800000 */
[----:B------:R-:W0:Y:S01]  /*180a0*/  S2R R7, SR_CTAID.X ;  /* 0x0000000000077919 */ /* 0x000e220000002500 */
[----:B------:R-:W-:Y:S01]  /*180b0*/  ULDC UR6, c[0x0][0x150] ;  /* 0x0000540000067ab9 */ /* 0x000fe20000000800 */
[----:B------:R-:W1:Y:S01]  /*180c0*/  LDC R4, c[0x0][0x144] ;  /* 0x00005100ff047b82 */ /* 0x000e620000000800 */
[----:B------:R-:W-:Y:S01]  /*180d0*/  UISETP.NE.AND UP0, UPT, UR45, URZ, UPT ;  /* 0x0000003f2d00728c */ /* 0x000fe2000bf05270 */
[----:B------:R-:W2:Y:S01]  /*180e0*/  S2R R5, SR_CTAID.Y ;  /* 0x0000000000057919 */ /* 0x000ea20000002600 */
[----:B------:R-:W-:-:S04]  /*180f0*/  ULDC UR9, c[0x0][0x630] ;  /* 0x00018c0000097ab9 */ /* 0x000fc80000000800 */
[----:B------:R-:W-:Y:S01]  /*18100*/  PLOP3.LUT P0, PT, PT, PT, UP0, 0x80, 0x0 ;  /* 0x000000000000781c */ /* 0x000fe20003f0f008 */
[----:B------:R-:W3:Y:S01]  /*18110*/  LDC R10, c[0x0][0x148] ;  /* 0x00005200ff0a7b82 */ /* 0x000ee20000000800 */
[----:B0-----:R-:W-:Y:S02]  /*18120*/  I2FP.F32.U32 R2, R7 ;  /* 0x0000000700027245 */ /* 0x001fe40000201000 */
[----:B--2---:R-:W-:-:S03]  /*18130*/  I2FP.F32.U32 R3, R5 ;  /* 0x0000000500037245 */ /* 0x004fc60000201000 */
[----:B------:R-:W-:Y:S01]  /*18140*/  FMUL R2, R2, UR6 ;  /* 0x0000000602027c20 */ /* 0x000fe20008400000 */
[----:B------:R-:W-:Y:S02]  /*18150*/  ULDC UR6, c[0x0][0x154] ;  /* 0x0000550000067ab9 */ /* 0x000fe40000000800 */
[----:B------:R-:W-:Y:S01]  /*18160*/  FMUL R9, R3, UR6 ;  /* 0x0000000603097c20 */ /* 0x000fe20008400000 */
[----:B------:R-:W-:Y:S02]  /*18170*/  ULDC.64 UR6, c[0x0][0x628] ;  /* 0x00018a0000067ab9 */ /* 0x000fe40000000a00 */
[----:B------:R-:W0:Y:S08]  /*18180*/  F2I.U32.TRUNC.NTZ R2, R2 ;  /* 0x0000000200027305 */ /* 0x000e30000020f000 */
[----:B------:R-:W2:Y:S01]  /*18190*/  F2I.U32.TRUNC.NTZ R9, R9 ;  /* 0x0000000900097305 */ /* 0x000ea2000020f000 */
[----:B0-----:R-:W-:Y:S01]  /*181a0*/  IADD3 R3, -R2, RZ, RZ ;  /* 0x000000ff02037210 */ /* 0x001fe20007ffe1ff */
[----:B------:R-:W-:-:S04]  /*181b0*/  IMAD.MOV.U32 R2, RZ, RZ, R13 ;  /* 0x000000ffff027224 */ /* 0x000fc800078e000d */
[----:B-1----:R-:W-:Y:S01]  /*181c0*/  IMAD R7, R4, R3, R7 ;  /* 0x0000000304077224 */ /* 0x002fe200078e0207 */
[----:B--2---:R-:W-:-:S05]  /*181d0*/  IADD3 R3, -R9, RZ, RZ ;  /* 0x000000ff09037210 */ /* 0x004fca0007ffe1ff */
[----:B---3--:R-:W-:Y:S01]  /*181e0*/  @P0 IMAD R7, R10, R3, R5 ;  /* 0x000000030a070224 */ /* 0x008fe200078e0205 */
[----:B------:R-:W-:Y:S02]  /*181f0*/  ISETP.NE.U32.AND P0, PT, RZ, UR6, PT ;  /* 0x00000006ff007c0c */ /* 0x000fe4000bf05070 */
[----:B------:R-:W-:Y:S02]  /*18200*/  MOV R3, R15 ;  /* 0x0000000f00037202 */ /* 0x000fe40000000f00 */
[----:B------:R-:W-:-:S13]  /*18210*/  ISETP.NE.AND.EX P0, PT, RZ, UR7, PT, P0 ;  /* 0x00000007ff007c0c */ /* 0x000fda000bf05300 */
[----:B------:R-:W-:Y:S05]  /*18220*/  @!P0 BRA `(.L_x_559) ;  /* 0x0000000000288947 */ /* 0x000fea0003800000 */
[----:B------:R-:W-:Y:S02]  /*18230*/  ULDC UR8, c[0x0][0x634] ;  /* 0x00018d0000087ab9 */ /* 0x000fe40000000800 */
[----:B------:R-:W-:-:S04]  /*18240*/  IADD3 R3, P0, R13, UR8, RZ ;  /* 0x000000080d037c10 */ /* 0x000fc8000ff1e0ff */
[----:B------:R-:W-:-:S05]  /*18250*/  IADD3.X R9, RZ, R15, RZ, P0, !PT ;  /* 0x0000000fff097210 */ /* 0x000fca00007fe4ff */
[----:B------:R-:W-:-:S04]  /*18260*/  IMAD.WIDE.U32 R4, R9, UR6, RZ ;  /* 0x0000000609047c25 */ /* 0x000fc8000f8e00ff */
[----:B------:R-:W-:-:S04]  /*18270*/  IMAD.WIDE.U32 R4, P0, R3, UR7, R4 ;  /* 0x0000000703047c25 */ /* 0x000fc8000f800004 */
[----:B------:R-:W-:Y:S01]  /*18280*/  IMAD.WIDE.U32 R2, R3, UR6, RZ ;  /* 0x0000000603027c25 */ /* 0x000fe2000f8e00ff */
[----:B------:R-:W-:-:S04]  /*18290*/  MOV R2, R5 ;  /* 0x0000000500027202 */ /* 0x000fc80000000f00 */
[----:B------:R-:W-:Y:S01]  /*182a0*/  IADD3 RZ, P1, R3, R4, RZ ;  /* 0x0000000403ff7210 */ /* 0x000fe20007f3e0ff */
[----:B------:R-:W-:-:S04]  /*182b0*/  IMAD.X R3, RZ, RZ, RZ, P0 ;  /* 0x000000ffff037224 */ /* 0x000fc800000e06ff */
[----:B------:R-:W-:-:S08]  /*182c0*/  IMAD.WIDE.U32.X R2, R9, UR7, R2, P1 ;  /* 0x0000000709027c25 */ /* 0x000fd000088e0402 */
.L_x_559:
[--C-:B------:R-:W-:Y:S01]  /*182d0*/  SHF.R.U64 R9, R2, UR9, R3.reuse ;  /* 0x0000000902097c19 */ /* 0x100fe20008001203 */
[----:B------:R-:W-:Y:S01]  /*182e0*/  ULDC.64 UR6, c[0x0][0x620] ;  /* 0x0001880000067ab9 */ /* 0x000fe20000000a00 */
[----:B------:R-:W-:Y:S01]  /*182f0*/  SHF.R.U32.HI R2, RZ, UR9, R3 ;  /* 0x00000009ff027c19 */ /* 0x000fe20008011603 */
[----:B------:R-:W-:Y:S01]  /*18300*/  ULDC.64 UR8, c[0x0][0x640] ;  /* 0x0001900000087ab9 */ /* 0x000fe20000000a00 */
[----:B------:R-:W-:Y:S02]  /*18310*/  IADD3 R11, P0, RZ, -R9, RZ ;  /* 0x80000009ff0b7210 */ /* 0x000fe40007f1e0ff */
[----:B------:R-:W-:Y:S02]  /*18320*/  MOV R3, R15 ;  /* 0x0000000f00037202 */ /* 0x000fe40000000f00 */
[----:B------:R-:W-:Y:S02]  /*18330*/  IADD3.X R2, RZ, ~R2, RZ, P0, !PT ;  /* 0x80000002ff027210 */ /* 0x000fe400007fe4ff */
[----:B------:R-:W-:-:S03]  /*18340*/  ISETP.NE.U32.AND P0, PT, RZ, UR8, PT ;  /* 0x00000008ff007c0c */ /* 0x000fc6000bf05070 */
[----:B------:R-:W-:Y:S01]  /*18350*/  IMAD R2, R2, UR6, RZ ;  /* 0x0000000602027c24 */ /* 0x000fe2000f8e02ff */
[----:B------:R-:W-:-:S03]  /*18360*/  ISETP.NE.AND.EX P0, PT, RZ, UR9, PT, P0 ;  /* 0x00000009ff007c0c */ /* 0x000fc6000bf05300 */
[----:B------:R-:W-:Y:S02]  /*18370*/  IMAD R5, R11, UR7, R2 ;  /* 0x000000070b057c24 */ /* 0x000fe4000f8e0202 */
[----:B------:R-:W-:-:S04]  /*18380*/  IMAD.MOV.U32 R2, RZ, RZ, R13 ;  /* 0x000000ffff027224 */ /* 0x000fc800078e000d */
[----:B------:R-:W-:Y:S01]  /*18390*/  IMAD.WIDE.U32 R2, R11, UR6, R2 ;  /* 0x000000060b027c25 */ /* 0x000fe2000f8e0002 */
[----:B------:R-:W-:-:S04]  /*183a0*/  ULDC UR6, c[0x0][0x618] ;  /* 0x0001860000067ab9 */ /* 0x000fc80000000800 */
[----:B------:R-:W-:-:S04]  /*183b0*/  IADD3 R3, R3, R5, RZ ;  /* 0x0000000503037210 */ /* 0x000fc80007ffe0ff */
[--C-:B------:R-:W-:Y:S02]  /*183c0*/  SHF.R.U64 R10, R2, UR6, R3.reuse ;  /* 0x00000006020a7c19 */ /* 0x100fe40008001203 */
[----:B------:R-:W-:Y:S01]  /*183d0*/  SHF.R.U32.HI R3, RZ, UR6, R3 ;  /* 0x00000006ff037c19 */ /* 0x000fe20008011603 */
[----:B------:R-:W-:-:S03]  /*183e0*/  ULDC UR6, c[0x0][0x608] ;  /* 0x0001820000067ab9 */ /* 0x000fc60000000800 */
[--C-:B------:R-:W-:Y:S02]  /*183f0*/  SHF.R.U64 R12, R10, UR6, R3.reuse ;  /* 0x000000060a0c7c19 */ /* 0x100fe40008001203 */
[----:B------:R-:W-:Y:S01]  /*18400*/  SHF.R.U32.HI R3, RZ, UR6, R3 ;  /* 0x00000006ff037c19 */ /* 0x000fe20008011603 */
[----:B------:R-:W-:-:S03]  /*18410*/  ULDC UR6, c[0x0][0x658] ;  /* 0x0001960000067ab9 */ /* 0x000fc60000000800 */
[--C-:B------:R-:W-:Y:S02]  /*18420*/  SHF.R.U64 R11, R12, UR6, R3.reuse ;  /* 0x000000060c0b7c19 */ /* 0x100fe40008001203 */
[----:B------:R-:W-:-:S03]  /*18430*/  SHF.R.U32.HI R13, RZ, UR6, R3 ;  /* 0x00000006ff0d7c19 */ /* 0x000fc60008011603 */
[----:B------:R-:W-:Y:S01]  /*18440*/  IMAD.MOV.U32 R2, RZ, RZ, R11 ;  /* 0x000000ffff027224 */ /* 0x000fe200078e000b */
[----:B------:R-:W-:Y:S01]  /*18450*/  MOV R3, R13 ;  /* 0x0000000d00037202 */ /* 0x000fe20000000f00 */
[----:B------:R-:W-:Y:S06]  /*18460*/  @!P0 BRA `(.L_x_560) ;  /* 0x0000000000288947 */ /* 0x000fec0003800000 */
        /* <DEDUP_REMOVED lines=10> */
.L_x_560:
[----:B------:R-:W-:Y:S01]  /*18510*/  ULDC UR6, c[0x0][0x648] ;  /* 0x0001920000067ab9 */ /* 0x000fe20000000800 */
[----:B------:R-:W-:Y:S01]  /*18520*/  LOP3.LUT R12, R12, UR16, RZ, 0xc0, !PT ;  /* 0x000000100c0c7c12 */ /* 0x000fe2000f8ec0ff */
[----:B------:R-:W-:Y:S01]  /*18530*/  UISETP.NE.AND UP0, UPT, UR45, URZ, UPT ;  /* 0x0000003f2d00728c */ /* 0x000fe2000bf05270 */
[----:B------:R-:W-:Y:S01]  /*18540*/  SHF.R.U64 R3, R2, UR6, R3 ;  /* 0x0000000602037c19 */ /* 0x000fe20008001203 */
[----:B------:R-:W-:Y:S01]  /*18550*/  ULDC UR6, c[0x0][0x638] ;  /* 0x00018e0000067ab9 */ /* 0x000fe20000000800 */
[----:B------:R-:W-:Y:S02]  /*18560*/  IMAD.MOV.U32 R4, RZ, RZ, 0x1 ;  /* 0x00000001ff047424 */ /* 0x000fe400078e00ff */
[C---:B------:R-:W-:Y:S01]  /*18570*/  IADD3 R2, -R3.reuse, RZ, RZ ;  /* 0x000000ff03027210 */ /* 0x040fe20007ffe1ff */
[----:B------:R-:W-:Y:S01]  /*18580*/  IMAD R12, R3, UR5, R12 ;  /* 0x00000005030c7c24 */ /* 0x000fe2000f8e020c */
[----:B------:R-:W-:Y:S02]  /*18590*/  PLOP3.LUT P0, PT, PT, PT, UP0, 0x40, 0x0 ;  /* 0x000000000000781c */ /* 0x000fe40003f0e808 */
[----:B------:R-:W-:Y:S01]  /*185a0*/  PLOP3.LUT P1, PT, PT, PT, UP0, 0x40, 0x0 ;  /* 0x000000000000781c */ /* 0x000fe20003f2e808 */
[----:B------:R-:W-:Y:S01]  /*185b0*/  IMAD R11, R2, UR6, R11 ;  /* 0x00000006020b7c24 */ /* 0x000fe2000f8e020b */
[----:B------:R-:W-:Y:S01]  /*185c0*/  ULDC UR6, c[0x0][0x610] ;  /* 0x0001840000067ab9 */ /* 0x000fe20000000800 */
[----:B------:R-:W-:Y:S01]  /*185d0*/  LOP3.LUT R2, R10, UR4, RZ, 0xc0, !PT ;  /* 0x000000040a027c12 */ /* 0x000fe2000f8ec0ff */
[----:B------:R-:W-:Y:S01]  /*185e0*/  IMAD R7, R12, UR6, R7 ;  /* 0x000000060c077c24 */ /* 0x000fe2000f8e0207 */
[----:B------:R-:W-:-:S03]  /*185f0*/  ULDC UR6, c[0x0][0x600] ;  /* 0x0001800000067ab9 */ /* 0x000fc60000000800 */
[----:B------:R-:W-:-:S05]  /*18600*/  IMAD R2, R11, UR6, R2 ;  /* 0x000000060b027c24 */ /* 0x000fca000f8e0202 */
[----:B------:R-:W-:Y:S02]  /*18610*/  SEL R3, R2, R7, P0 ;  /* 0x0000000702037207 */ /* 0x000fe40000000000 */
[----:B------:R-:W-:-:S07]  /*18620*/  SEL R2, R7, R2, P1 ;  /* 0x0000000207027207 */ /* 0x000fce0000800000 */
.L_x_558:
[----:B------:R-:W-:Y:S05]  /*18630*/  BSYNC B1 ;  /* 0x0000000000017941 */ /* 0x000fea0003800000 */
.L_x_557:
[----:B------:R-:W-:-:S13]  /*18640*/  LOP3.LUT P0, RZ, R4, 0xff, RZ, 0xc0, !PT ;  /* 0x000000ff04ff7812 */ /* 0x000fda000780c0ff */
[----:B------:R-:W-:Y:S05]  /*18650*/  @P0 BRA `(.L_x_561) ;  /* 0xfffffff400000947 */ /* 0x000fea000383ffff */
[----:B------:R-:W-:Y:S05]  /*18660*/  BSYNC B0 ;  /* 0x0000000000007941 */ /* 0x000fea0003800000 */
.L_x_550:
[----:B------:R-:W-:-:S03]  /*18670*/  UMOV UR6, 0xffffffff ;  /* 0xffffffff00067882 */ /* 0x000fc60000000000 */
[----:B------:R-:W-:Y:S05]  /*18680*/  BRA.DIV UR6, `(.L_x_562) ;  /* 0x0000000206f47947 */ /* 0x000fea000b800000 */
[----:B------:R-:W-:-:S13]  /*18690*/  ELECT P6, URZ, PT ;  /* 0x00000000003f782f */ /* 0x000fda00038c0000 */
.L_x_575:
[----:B------:R-:W-:Y:S04]  /*186a0*/  BSSY B0, `(.L_x_563) ;  /* 0x0000023000007945 */ /* 0x000fe80003800000 */
[----:B------:R-:W-:Y:S05]  /*186b0*/  @!P6 BRA `(.L_x_564) ;  /* 0x000000000084e947 */ /* 0x000fea0003800000 */
[----:B------:R-:W-:-:S04]  /*186c0*/  ULOP3.LUT UR6, UR40, 0x2, URZ, 0xfc, !UPT ;  /* 0x0000000228067892 */ /* 0x000fc8000f8efc3f */
[----:B------:R-:W-:-:S06]  /*186d0*/  UISETP.NE.AND UP0, UPT, UR6, 0x3, UPT ;  /* 0x000000030600788c */ /* 0x000fcc000bf05270 */
[----:B------:R-:W-:-:S13]  /*186e0*/  PLOP3.LUT P0, PT, PT, PT, UP0, 0x80, 0x0 ;  /* 0x000000000000781c */ /* 0x000fda0003f0f008 */
[----:B------:R-:W-:Y:S05]  /*186f0*/  @!P0 BRA `(.L_x_565) ;  /* 0x0000000000048947 */ /* 0x000fea0003800000 */
[----:B------:R-:W-:Y:S01]  /*18700*/  BPT.TRAP 0x1 ;  /* 0x000000040000795c */ /* 0x000fe20000300000 */
.L_x_565:
[----:B------:R-:W0:Y:S01]  /*18710*/  S2R R3, SR_CgaCtaId ;  /* 0x0000000000037919 */ /* 0x000e220000008800 */
[----:B------:R-:W-:-:S04]  /*18720*/  MOV R2, 0x400 ;  /* 0x0000040000027802 */ /* 0x000fc80000000f00 */
[----:B0-----:R-:W-:Y:S02]  /*18730*/  LEA R3, R3, R2, 0x18 ;  /* 0x0000000203037211 */ /* 0x001fe400078ec0ff */
[----:B------:R-:W-:Y:S02]  /*18740*/  SHF.L.U32 R2, R0, 0x1f, RZ ;  /* 0x0000001f00027819 */ /* 0x000fe400000006ff */
[----:B------:R-:W-:-:S04]  /*18750*/  IADD3 R3, R3, 0x18, RZ ;  /* 0x0000001803037810 */ /* 0x000fc80007ffe0ff */
[----:B------:R-:W-:-:S04]  /*18760*/  LEA R5, R6, R3, 0x3 ;  /* 0x0000000306057211 */ /* 0x000fc800078e18ff */
[----:B------:R-:W0:Y:S02]  /*18770*/  SYNCS.PHASECHK.TRANS64.TRYWAIT P0, [R5+URZ], R2 ;  /* 0x00000002050075a7 */ /* 0x000e24000800017f */
[----:B0-----:R-:W-:Y:S05]  /*18780*/  @!P0 BRA `(.L_x_566) ;  /* 0x0000000000d48947 */ /* 0x001fea0003800000 */
.L_x_576:
[----:B------:R-:W-:-:S05]  /*18790*/  VIADD R6, R6, 0x1 ;  /* 0x0000000106067836 */ /* 0x000fca0000000000 */
[----:B------:R-:W-:-:S04]  /*187a0*/  ISETP.NE.AND P0, PT, R6, 0x3, PT ;  /* 0x000000030600780c */ /* 0x000fc80003f05270 */
[----:B0-----:R-:W-:Y:S02]  /*187b0*/  SEL R5, RZ, 0x1, P0 ;  /* 0x00000001ff057807 */ /* 0x001fe40000000000 */
[----:B------:R-:W-:Y:S02]  /*187c0*/  SEL R6, R6, RZ, P0 ;  /* 0x000000ff06067207 */ /* 0x000fe40000000000 */
[----:B------:R-:W-:Y:S02]  /*187d0*/  LOP3.LUT R5, R0, R5, RZ, 0x3c, !PT ;  /* 0x0000000500057212 */ /* 0x000fe400078e3cff */
[----:B------:R-:W-:Y:S02]  /*187e0*/  LEA R7, R6, R3, 0x3 ;  /* 0x0000000306077211 */ /* 0x000fe400078e18ff */
[----:B------:R-:W-:-:S04]  /*187f0*/  SHF.L.U32 R0, R5, 0x1f, RZ ;  /* 0x0000001f05007819 */ /* 0x000fc800000006ff */
[----:B------:R-:W0:Y:S02]  /*18800*/  SYNCS.PHASECHK.TRANS64.TRYWAIT P0, [R7+URZ], R0 ;  /* 0x00000000070075a7 */ /* 0x000e24000800017f */
[----:B0-----:R-:W-:Y:S05]  /*18810*/  @!P0 BRA `(.L_x_567) ;  /* 0x0000000000c48947 */ /* 0x001fea0003800000 */
.L_x_577:
[----:B0-----:R-:W-:-:S04]  /*18820*/  IADD3 R0, R6, 0x1, RZ ;  /* 0x0000000106007810 */ /* 0x001fc80007ffe0ff */
[----:B------:R-:W-:-:S04]  /*18830*/  ISETP.NE.AND P0, PT, R0, 0x3, PT ;  /* 0x000000030000780c */ /* 0x000fc80003f05270 */
[----:B------:R-:W-:Y:S02]  /*18840*/  SEL R2, RZ, 0x1, P0 ;  /* 0x00000001ff027807 */ /* 0x000fe40000000000 */
[----:B------:R-:W-:Y:S02]  /*18850*/  SEL R0, R0, RZ, P0 ;  /* 0x000000ff00007207 */ /* 0x000fe40000000000 */
[----:B------:R-:W-:-:S03]  /*18860*/  LOP3.LUT R2, R5, R2, RZ, 0x3c, !PT ;  /* 0x0000000205027212 */ /* 0x000fc600078e3cff */
[----:B------:R-:W-:Y:S01]  /*18870*/  IMAD R3, R0, 0x8, R3 ;  /* 0x0000000800037824 */ /* 0x000fe200078e0203 */
[----:B------:R-:W-:-:S07]  /*18880*/  SHF.L.U32 R0, R2, 0x1f, RZ ;  /* 0x0000001f02007819 */ /* 0x000fce00000006ff */
.L_x_568:
[----:B0-----:R0:W1:Y:S02]  /*18890*/  SYNCS.PHASECHK.TRANS64.TRYWAIT P0, [R3+URZ], R0 ;  /* 0x00000000030075a7 */ /* 0x001064000800017f */
[----:B-1----:R-:W-:Y:S05]  /*188a0*/  @!P0 NANOSLEEP.SYNCS 0x989680 ;  /* 0x009896800000895d */ /* 0x002fea0003900000 */
[----:B------:R-:W1:Y:S02]  /*188b0*/  @!P0 SYNCS.PHASECHK.TRANS64 P0, [R3+URZ], R0 ;  /* 0x00000000030085a7 */ /* 0x000e64000800007f */
[----:B-1----:R-:W-:Y:S05]  /*188c0*/  @!P0 BRA `(.L_x_568) ;  /* 0xfffffffc00f08947 */ /* 0x002fea000383ffff */
.L_x_564:
[----:B------:R-:W-:Y:S05]  /*188d0*/  BSYNC B0 ;  /* 0x0000000000007941 */ /* 0x000fea0003800000 */
.L_x_563:
[----:B------:R-:W-:Y:S05]  /*188e0*/  EXIT ;  /* 0x000000000000794d */ /* 0x000fea0003800000 */
.L_x_21:
[----:B-1----:R1:W2:Y:S02]  /*188f0*/  SYNCS.PHASECHK.TRANS64.TRYWAIT P1, [R4+URZ], R3 ;  /* 0x00000003040075a7 */ /* 0x0022a4000802017f */
[----:B--2---:R-:W-:Y:S05]  /*18900*/  @!P1 NANOSLEEP.SYNCS 0x989680 ;  /* 0x009896800000995d */ /* 0x004fea0003900000 */
[----:B------:R-:W2:Y:S02]  /*18910*/  @!P1 SYNCS.PHASECHK.TRANS64 P1, [R4+URZ], R3 ;  /* 0x00000003040095a7 */ /* 0x000ea4000802007f */
[----:B--2---:R-:W-:Y:S05]  /*18920*/  @!P1 BRA `(.L_x_21) ;  /* 0xfffffffc00f09947 */ /* 0x004fea000383ffff */
[----:B------:R-:W-:Y:S05]  /*18930*/  BRA `(.L_x_20) ;  /* 0xfffffe8c00687947 */ /* 0x000fea000383ffff */
.L_x_26:
[----:B-1----:R1:W2:Y:S02]  /*18940*/  SYNCS.PHASECHK.TRANS64.TRYWAIT P1, [R3+URZ], R4 ;  /* 0x00000004030075a7 */ /* 0x0022a4000802017f */
[----:B--2---:R-:W-:Y:S05]  /*18950*/  @!P1 NANOSLEEP.SYNCS 0x989680 ;  /* 0x009896800000995d */ /* 0x004fea0003900000 */
[----:B------:R-:W2:Y:S02]  /*18960*/  @!P1 SYNCS.PHASECHK.TRANS64 P1, [R3+URZ], R4 ;  /* 0x00000004030095a7 */ /* 0x000ea4000802007f */
[----:B--2---:R-:W-:Y:S05]  /*18970*/  @!P1 BRA `(.L_x_26) ;  /* 0xfffffffc00f09947 */ /* 0x004fea000383ffff */
[----:B------:R-:W-:Y:S05]  /*18980*/  BRA `(.L_x_25) ;  /* 0xfffffec000f87947 */ /* 0x000fea000383ffff */
.L_x_551:
[----:B------:R-:W-:Y:S01]  /*18990*/  BSSY B1, `(.L_x_569) ;  /* 0x0000006000017945 */ /* 0x000fe20003800000 */
[----:B------:R-:W-:-:S07]  /*189a0*/  MOV R15, 0xffffffff ;  /* 0xffffffff000f7802 */ /* 0x000fce0000000f00 */
[----:B------:R-:W-:Y:S05]  /*189b0*/  WARPSYNC.COLLECTIVE R15, `(.L_x_570) ;  /* 0x000000000f0c7348 */ /* 0x000fea0003c00000 */
[----:B------:R-:W-:Y:S02]  /*189c0*/  ELECT P6, UR62, PT ;  /* 0x00000000003e782f */ /* 0x000fe400038c0000 */
[----:B------:R-:W-:Y:S01]  /*189d0*/  MOV R14, UR62 ;  /* 0x0000003e000e7c02 */ /* 0x000fe20008000f00 */
[----:B------:R-:W-:Y:S10]  /*189e0*/  ENDCOLLECTIVE ;  /* 0x000000000000791b */ /* 0x000ff40003800000 */
.L_x_570:
[----:B------:R-:W-:Y:S05]  /*189f0*/  BSYNC B1 ;  /* 0x0000000000017941 */ /* 0x000fea0003800000 */
.L_x_569:
[----:B------:R-:W-:Y:S05]  /*18a00*/  BRA `(.L_x_571) ;  /* 0xfffffff000207947 */ /* 0x000fea000383ffff */
.L_x_554:
[----:B0-----:R0:W2:Y:S02]  /*18a10*/  SYNCS.PHASECHK.TRANS64.TRYWAIT P0, [R10+URZ+0x18], R5 ;  /* 0x000018050a0075a7 */ /* 0x0010a4000800017f */
[----:B--2---:R-:W-:Y:S05]  /*18a20*/  @!P0 NANOSLEEP.SYNCS 0x989680 ;  /* 0x009896800000895d */ /* 0x004fea0003900000 */
[----:B------:R-:W2:Y:S02]  /*18a30*/  @!P0 SYNCS.PHASECHK.TRANS64 P0, [R10+URZ+0x18], R5 ;  /* 0x000018050a0085a7 */ /* 0x000ea4000800007f */
[----:B--2---:R-:W-:Y:S05]  /*18a40*/  @!P0 BRA `(.L_x_554) ;  /* 0xfffffffc00f08947 */ /* 0x004fea000383ffff */
[----:B------:R-:W-:Y:S05]  /*18a50*/  BRA `(.L_x_572) ;  /* 0xfffffff000607947 */ /* 0x000fea000383ffff */
.L_x_562:
[----:B------:R-:W-:Y:S01]  /*18a60*/  BSSY B0, `(.L_x_573) ;  /* 0x0000006000007945 */ /* 0x000fe20003800000 */
[----:B------:R-:W-:-:S07]  /*18a70*/  MOV R15, 0xffffffff ;  /* 0xffffffff000f7802 */ /* 0x000fce0000000f00 */
[----:B------:R-:W-:Y:S05]  /*18a80*/  WARPSYNC.COLLECTIVE R15, `(.L_x_574) ;  /* 0x000000000f0c7348 */ /* 0x000fea0003c00000 */
[----:B------:R-:W-:Y:S02]  /*18a90*/  ELECT P6, UR62, PT ;  /* 0x00000000003e782f */ /* 0x000fe400038c0000 */
[----:B------:R-:W-:Y:S01]  /*18aa0*/  MOV R14, UR62 ;  /* 0x0000003e000e7c02 */ /* 0x000fe20008000f00 */
[----:B------:R-:W-:Y:S10]  /*18ab0*/  ENDCOLLECTIVE ;  /* 0x000000000000791b */ /* 0x000ff40003800000 */
.L_x_574:
[----:B------:R-:W-:Y:S05]  /*18ac0*/  BSYNC B0 ;  /* 0x0000000000007941 */ /* 0x000fea0003800000 */
.L_x_573:
[----:B------:R-:W-:Y:S05]  /*18ad0*/  BRA `(.L_x_575) ;  /* 0xfffffff800f07947 */ /* 0x000fea000383ffff */
.L_x_566:
[----:B0-----:R0:W1:Y:S02]  /*18ae0*/  SYNCS.PHASECHK.TRANS64.TRYWAIT P0, [R5+URZ], R2 ;  /* 0x00000002050075a7 */ /* 0x001064000800017f */
[----:B-1----:R-:W-:Y:S05]  /*18af0*/  @!P0 NANOSLEEP.SYNCS 0x989680 ;  /* 0x009896800000895d */ /* 0x002fea0003900000 */
[----:B------:R-:W1:Y:S02]  /*18b00*/  @!P0 SYNCS.PHASECHK.TRANS64 P0, [R5+URZ], R2 ;  /* 0x00000002050085a7 */ /* 0x000e64000800007f */
[----:B-1----:R-:W-:Y:S05]  /*18b10*/  @!P0 BRA `(.L_x_566) ;  /* 0xfffffffc00f08947 */ /* 0x002fea000383ffff */
[----:B------:R-:W-:Y:S05]  /*18b20*/  BRA `(.L_x_576) ;  /* 0xfffffffc00187947 */ /* 0x000fea000383ffff */
.L_x_567:
[----:B0-----:R0:W1:Y:S02]  /*18b30*/  SYNCS.PHASECHK.TRANS64.TRYWAIT P0, [R7+URZ], R0 ;  /* 0x00000000070075a7 */ /* 0x001064000800017f */
[----:B-1----:R-:W-:Y:S05]  /*18b40*/  @!P0 NANOSLEEP.SYNCS 0x989680 ;  /* 0x009896800000895d */ /* 0x002fea0003900000 */
[----:B------:R-:W1:Y:S02]  /*18b50*/  @!P0 SYNCS.PHASECHK.TRANS64 P0, [R7+URZ], R0 ;  /* 0x00000000070085a7 */ /* 0x000e64000800007f */
[----:B-1----:R-:W-:Y:S05]  /*18b60*/  @!P0 BRA `(.L_x_567) ;  /* 0xfffffffc00f08947 */ /* 0x002fea000383ffff */
[----:B------:R-:W-:Y:S05]  /*18b70*/  BRA `(.L_x_577) ;  /* 0xfffffffc00287947 */ /* 0x000fea000383ffff */
.L_x_578:
[----:B------:R-:W-:-:S00]  /*18b80*/  BRA `(.L_x_578) ;  /* 0xfffffffc00fc7947 */ /* 0x000fc0000383ffff */
[----:B------:R-:W-:-:S00]  /*18b90*/  NOP ;  /* 0x0000000000007918 */ /* 0x000fc00000000000 */
        /* <DEDUP_REMOVED lines=14> */
.L_x_579:


//--------------------- .nv.global.init           --------------------------
	.section	.nv.global.init,"aw",@progbits
.nv.global.init:
	.type		$str$22,@object
	.size		$str$22,($str$23 - $str$22)
$str$22:
        /*0000*/ 	.byte	0x6b, 0x5f, 0x74, 0x69, 0x6c, 0x65, 0x5f, 0x63, 0x6f, 0x75, 0x6e, 0x74, 0x20, 0x3e, 0x3d, 0x20
        /*0010*/ 	.byte	0x31, 0x00
	.type		$str$23,@object
	.size		$str$23,(__unnamed_1 - $str$23)
$str$23:
        /*0012*/ 	.byte	0x2f, 0x74, 0x6d, 0x70, 0x2f, 0x63, 0x75, 0x74, 0x6c, 0x61, 0x73, 0x73, 0x5f, 0x73, 0x77, 0x65
        /*0022*/ 	.byte	0x65, 0x70, 0x5f, 0x73, 0x72, 0x63, 0x2f, 0x69, 0x6e, 0x63, 0x6c, 0x75, 0x64, 0x65, 0x2f, 0x63
        /*0032*/ 	.byte	0x75, 0x74, 0x6c, 0x61, 0x73, 0x73, 0x2f, 0x67, 0x65, 0x6d, 0x6d, 0x2f, 0x63, 0x6f, 0x6c, 0x6c
        /*0042*/ 	.byte	0x65, 0x63, 0x74, 0x69, 0x76, 0x65, 0x2f, 0x73, 0x6d, 0x39, 0x30, 0x5f, 0x6d, 0x6d, 0x61, 0x5f
        /*0052*/ 	.byte	0x74, 0x6d, 0x61, 0x5f, 0x67, 0x6d, 0x6d, 0x61, 0x5f, 0x73, 0x73, 0x5f, 0x77, 0x61, 0x72, 0x70
        /*0062*/ 	.byte	0x73, 0x70, 0x65, 0x63, 0x69, 0x61, 0x6c, 0x69, 0x7a, 0x65, 0x64, 0x2e, 0x68, 0x70, 0x70, 0x00
	.type		__unnamed_1,@object
	.size		__unnamed_1,(.L_0 - __unnamed_1)
__unnamed_1:
        /* <DEDUP_REMOVED lines=177> */
        /*0b82*/ 	.byte	0x69, 0x64, 0x65, 0x6e, 0x74, 0x69, 0x74, 0x79, 0x5d, 0x00
.L_0:


//--------------------- .nv.shared._ZN7cutlass13device_kernelINS_4gemm6kernel13GemmUniversalIN4cute5tupleIJiiiiEEENS1_10collective13CollectiveMmaINS1_34MainloopSm90TmaGmmaWarpSpecializedILi3ENS5_IJNS4_1CILi2EEESB_NSA_ILi1EEEEEENS1_35KernelTmaWarpSpecializedCooperativeEEENS5_IJNSA_ILi256EEESG_NSA_ILi32EEEEEEfNS5_IJlSC_lEEEfSJ_NS4_8TiledMMAINS4_8MMA_AtomIJNS4_4SM904GMMA30MMA_64x256x8_F32TF32TF32_SS_TNILNSN_7ScaleInE1ELSP_1EEEEEENS4_6LayoutINS5_IJSB_SC_SC_EEENS5_IJSC_NSA_ILi0EEESU_EEEEENS5_IJNS4_10UnderscoreESX_SX_EEEEENS4_23SM90_TMA_LOAD_MULTICASTENS4_14ComposedLayoutINS4_7SwizzleILi3ELi4ELi3EEENS4_18smem_ptr_flag_bitsILi32EEENSS_INS5_IJNSA_ILi8EEESH_EEENS5_IJSH_SC_EEEEEEEvNS4_8identityES10_S1A_vS1B_EENS_8epilogue10collective6detail29Sm90TmaWarpSpecializedAdapterINS1E_15DefaultEpilogueIfSJ_SJ_NS1D_6thread17LinearCombinationIfLi1EffLNS1I_9ScaleType4KindE0ELNS_15FloatRoundStyleE2EfEENS1_15EpilogueDefaultEEEEEvvEEEEvNT_6ParamsE --------------------------
	.section	.nv.shared._ZN7cutlass13device_kernelINS_4gemm6kernel13GemmUniversalIN4cute5tupleIJiiiiEEENS1_10collective13CollectiveMmaINS1_34MainloopSm90TmaGmmaWarpSpecializedILi3ENS5_IJNS4_1CILi2EEESB_NSA_ILi1EEEEEENS1_35KernelTmaWarpSpecializedCooperativeEEENS5_IJNSA_ILi256EEESG_NSA_ILi32EEEEEEfNS5_IJlSC_lEEEfSJ_NS4_8TiledMMAINS4_8MMA_AtomIJNS4_4SM904GMMA30MMA_64x256x8_F32TF32TF32_SS_TNILNSN_7ScaleInE1ELSP_1EEEEEENS4_6LayoutINS5_IJSB_SC_SC_EEENS5_IJSC_NSA_ILi0EEESU_EEEEENS5_IJNS4_10UnderscoreESX_SX_EEEEENS4_23SM90_TMA_LOAD_MULTICASTENS4_14ComposedLayoutINS4_7SwizzleILi3ELi4ELi3EEENS4_18smem_ptr_flag_bitsILi32EEENSS_INS5_IJNSA_ILi8EEESH_EEENS5_IJSH_SC_EEEEEEEvNS4_8identityES10_S1A_vS1B_EENS_8epilogue10collective6detail29Sm90TmaWarpSpecializedAdapterINS1E_15DefaultEpilogueIfSJ_SJ_NS1D_6thread17LinearCombinationIfLi1EffLNS1I_9ScaleType4KindE0ELNS_15FloatRoundStyleE2EfEENS1_15EpilogueDefaultEEEEEvvEEEEvNT_6ParamsE,"aw",@nobits
	.sectionflags	@""
	.align	16
	.zero		1024


//--------------------- .nv.shared.reserved.0     --------------------------
	.section	.nv.shared.reserved.0,"aw",@nobits
	.weak		__nv_reservedSMEM_offset_0_alias
	.size		__nv_reservedSMEM_offset_0_alias, 0, 0
	.other		__nv_reservedSMEM_offset_0_alias,@"STO_CUDA_RESERVED_SHARED STV_DEFAULT"
__nv_reservedSMEM_offset_0_alias:
	.zero		0


//--------------------- .nv.global                --------------------------
	.section	.nv.global,"aw",@nobits
.nv.global:
	.type		_ZN40_INTERNAL_e353fa35_4_k_cu_0866abf3_265254cute1_E,@object
	.size		_ZN40_INTERNAL_e353fa35_4_k_cu_0866abf3_265254cute1_E,(_ZN40_INTERNAL_e353fa35_4_k_cu_0866abf3_265254cuda3std3__45__cpo6cbeginE - _ZN40_INTERNAL_e353fa35_4_k_cu_0866abf3_265254cute1_E)
_ZN40_INTERNAL_e353fa35_4_k_cu_0866abf3_265254cute1_E:
	.zero		1
	.type		_ZN40_INTERNAL_e353fa35_4_k_cu_0866abf3_265254cuda3std3__45__cpo6cbeginE,@object
	.size		_ZN40_INTERNAL_e353fa35_4_k_cu_0866abf3_265254cuda3std3__45__cpo6cbeginE,(_ZN40_INTERNAL_e353fa35_4_k_cu_0866abf3_265254cuda3std3__48in_placeE - _ZN40_INTERNAL_e353fa35_4_k_cu_0866abf3_265254cuda3std3__45__cpo6cbeginE)
_ZN40_INTERNAL_e353fa35_4_k_cu_0866abf3_265254cuda3std3__45__cpo6cbeginE:
	.zero		1
	.type		_ZN40_INTERNAL_e353fa35_4_k_cu_0866abf3_265254cuda3std3__48in_placeE,@object
	.size		_ZN40_INTERNAL_e353fa35_4_k_cu_0866abf3_265254cuda3std3__48in_placeE,(_ZN40_INTERNAL_e353fa35_4_k_cu_0866abf3_265254cuda3std6ranges3__45__cpo9iter_moveE - _ZN40_INTERNAL_e353fa35_4_k_cu_0866abf3_265254cuda3std3__48in_placeE)
_ZN40_INTERNAL_e353fa35_4_k_cu_0866abf3_265254cuda3std3__48in_placeE:
	.zero		1
	.type		_ZN40_INTERNAL_e353fa35_4_k_cu_0866abf3_265254cuda3std6ranges3__45__cpo9iter_moveE,@object
	.size		_ZN40_INTERNAL_e353fa35_4_k_cu_0866abf3_265254cuda3std6ranges3__45__cpo9iter_moveE,(_ZN40_INTERNAL_e353fa35_4_k_cu_0866abf3_265254cuda3std3__45__cpo5beginE - _ZN40_INTERNAL_e353fa35_4_k_cu_0866abf3_265254cuda3std6ranges3__45__cpo9iter_moveE)
_ZN40_INTERNAL_e353fa35_4_k_cu_0866abf3_265254cuda3std6ranges3__45__cpo9iter_moveE:
	.zero		1
	.type		_ZN40_INTERNAL_e353fa35_4_k_cu_0866abf3_265254cuda3std3__45__cpo5beginE,@object
	.size		_ZN40_INTERNAL_e353fa35_4_k_cu_0866abf3_265254cuda3std3__45__cpo5beginE,(_ZN40_INTERNAL_e353fa35_4_k_cu_0866abf3_265254cuda3std3__442_GLOBAL__N__e353fa35_4_k_cu_0866abf3_265256ignoreE - _ZN40_INTERNAL_e353fa35_4_k_cu_0866abf3_265254cuda3std3__45__cpo5beginE)
_ZN40_INTERNAL_e353fa35_4_k_cu_0866abf3_265254cuda3std3__45__cpo5beginE:
	.zero		1
	.type		_ZN40_INTERNAL_e353fa35_4_k_cu_0866abf3_265254cuda3std3__442_GLOBAL__N__e353fa35_4_k_cu_0866abf3_265256ignoreE,@object
	.size		_ZN40_INTERNAL_e353fa35_4_k_cu_0866abf3_265254cuda3std3__442_GLOBAL__N__e353fa35_4_k_cu_0866abf3_265256ignoreE,(_ZN40_INTERNAL_e353fa35_4_k_cu_0866abf3_265254cute7productE - _ZN40_INTERNAL_e353fa35_4_k_cu_0866abf3_265254cuda3std3__442_GLOBAL__N__e353fa35_4_k_cu_0866abf3_265256ignoreE)
_ZN40_INTERNAL_e353fa35_4_k_cu_0866abf3_265254cuda3std3__442_GLOBAL__N__e353fa35_4_k_cu_0866abf3_265256ignoreE:
	.zero		1
	.type		_ZN40_INTERNAL_e353fa35_4_k_cu_0866abf3_265254cute7productE,@object
	.size		_ZN40_INTERNAL_e353fa35_4_k_cu_0866abf3_265254cute7productE,(_ZN40_INTERNAL_e353fa35_4_k_cu_0866abf3_265254cuda3std3__45__cpo3endE - _ZN40_INTERNAL_e353fa35_4_k_cu_0866abf3_265254cute7productE)
_ZN40_INTERNAL_e353fa35_4_k_cu_0866abf3_265254cute7productE:
	.zero		1
	.type		_ZN40_INTERNAL_e353fa35_4_k_cu_0866abf3_265254cuda3std3__45__cpo3endE,@object
	.size		_ZN40_INTERNAL_e353fa35_4_k_cu_0866abf3_265254cuda3std3__45__cpo3endE,(_ZN40_INTERNAL_e353fa35_4_k_cu_0866abf3_265254cuda3std3__419piecewise_constructE - _ZN40_INTERNAL_e353fa35_4_k_cu_0866abf3_265254cuda3std3__45__cpo3endE)
_ZN40_INTERNAL_e353fa35_4_k_cu_0866abf3_265254cuda3std3__45__cpo3endE:
	.zero		1
	.type		_ZN40_INTERNAL_e353fa35_4_k_cu_0866abf3_265254cuda3std3__419piecewise_constructE,@object
	.size		_ZN40_INTERNAL_e353fa35_4_k_cu_0866abf3_265254cuda3std3__419piecewise_constructE,(_ZN40_INTERNAL_e353fa35_4_k_cu_0866abf3_265254cuda3std3__45__cpo4cendE - _ZN40_INTERNAL_e353fa35_4_k_cu_0866abf3_265254cuda3std3__419piecewise_constructE)
_ZN40_INTERNAL_e353fa35_4_k_cu_0866abf3_265254cuda3std3__419piecewise_constructE:
	.zero		1
	.type		_ZN40_INTERNAL_e353fa35_4_k_cu_0866abf3_265254cuda3std3__45__cpo4cendE,@object
	.size		_ZN40_INTERNAL_e353fa35_4_k_cu_0866abf3_265254cuda3std3__45__cpo4cendE,(_ZN40_INTERNAL_e353fa35_4_k_cu_0866abf3_265254cuda3std6ranges3__45__cpo4swapE - _ZN40_INTERNAL_e353fa35_4_k_cu_0866abf3_265254cuda3std3__45__cpo4cendE)
_ZN40_INTERNAL_e353fa35_4_k_cu_0866abf3_265254cuda3std3__45__cpo4cendE:
	.zero		1
	.type		_ZN40_INTERNAL_e353fa35_4_k_cu_0866abf3_265254cuda3std6ranges3__45__cpo4swapE,@object
	.size		_ZN40_INTERNAL_e353fa35_4_k_cu_0866abf3_265254cuda3std6ranges3__45__cpo4swapE,(.L_8 - _ZN40_INTERNAL_e353fa35_4_k_cu_0866abf3_265254cuda3std6ranges3__45__cpo4swapE)
_ZN40_INTERNAL_e353fa35_4_k_cu_0866abf3_265254cuda3std6ranges3__45__cpo4swapE:
	.zero		1
.L_8:


//--------------------- .nv.constant0._ZN7cutlass13device_kernelINS_4gemm6kernel13GemmUniversalIN4cute5tupleIJiiiiEEENS1_10collective13CollectiveMmaINS1_34MainloopSm90TmaGmmaWarpSpecializedILi3ENS5_IJNS4_1CILi2EEESB_NSA_ILi1EEEEEENS1_35KernelTmaWarpSpecializedCooperativeEEENS5_IJNSA_ILi256EEESG_NSA_ILi32EEEEEEfNS5_IJlSC_lEEEfSJ_NS4_8TiledMMAINS4_8MMA_AtomIJNS4_4SM904GMMA30MMA_64x256x8_F32TF32TF32_SS_TNILNSN_7ScaleInE1ELSP_1EEEEEENS4_6LayoutINS5_IJSB_SC_SC_EEENS5_IJSC_NSA_ILi0EEESU_EEEEENS5_IJNS4_10UnderscoreESX_SX_EEEEENS4_23SM90_TMA_LOAD_MULTICASTENS4_14ComposedLayoutINS4_7SwizzleILi3ELi4ELi3EEENS4_18smem_ptr_flag_bitsILi32EEENSS_INS5_IJNSA_ILi8EEESH_EEENS5_IJSH_SC_EEEEEEEvNS4_8identityES10_S1A_vS1B_EENS_8epilogue10collective6detail29Sm90TmaWarpSpecializedAdapterINS1E_15DefaultEpilogueIfSJ_SJ_NS1D_6thread17LinearCombinationIfLi1EffLNS1I_9ScaleType4KindE0ELNS_15FloatRoundStyleE2EfEENS1_15EpilogueDefaultEEEEEvvEEEEvNT_6ParamsE --------------------------
	.section	.nv.constant0._ZN7cutlass13device_kernelINS_4gemm6kernel13GemmUniversalIN4cute5tupleIJiiiiEEENS1_10collective13CollectiveMmaINS1_34MainloopSm90TmaGmmaWarpSpecializedILi3ENS5_IJNS4_1CILi2EEESB_NSA_ILi1EEEEEENS1_35KernelTmaWarpSpecializedCooperativeEEENS5_IJNSA_ILi256EEESG_NSA_ILi32EEEEEEfNS5_IJlSC_lEEEfSJ_NS4_8TiledMMAINS4_8MMA_AtomIJNS4_4SM904GMMA30MMA_64x256x8_F32TF32TF32_SS_TNILNSN_7ScaleInE1ELSP_1EEEEEENS4_6LayoutINS5_IJSB_SC_SC_EEENS5_IJSC_NSA_ILi0EEESU_EEEEENS5_IJNS4_10UnderscoreESX_SX_EEEEENS4_23SM90_TMA_LOAD_MULTICASTENS4_14ComposedLayoutINS4_7SwizzleILi3ELi4ELi3EEENS4_18smem_ptr_flag_bitsILi32EEENSS_INS5_IJNSA_ILi8EEESH_EEENS5_IJSH_SC_EEEEEEEvNS4_8identityES10_S1A_vS1B_EENS_8epilogue10collective6detail29Sm90TmaWarpSpecializedAdapterINS1E_15DefaultEpilogueIfSJ_SJ_NS1D_6thread17LinearCombinationIfLi1EffLNS1I_9ScaleType4KindE0ELNS_15FloatRoundStyleE2EfEENS1_15EpilogueDefaultEEEEEvvEEEEvNT_6ParamsE,"a",@progbits
	.sectionflags	@""
	.align	4
.nv.constant0._ZN7cutlass13device_kernelINS_4gemm6kernel13GemmUniversalIN4cute5tupleIJiiiiEEENS1_10collective13CollectiveMmaINS1_34MainloopSm90TmaGmmaWarpSpecializedILi3ENS5_IJNS4_1CILi2EEESB_NSA_ILi1EEEEEENS1_35KernelTmaWarpSpecializedCooperativeEEENS5_IJNSA_ILi256EEESG_NSA_ILi32EEEEEEfNS5_IJlSC_lEEEfSJ_NS4_8TiledMMAINS4_8MMA_AtomIJNS4_4SM904GMMA30MMA_64x256x8_F32TF32TF32_SS_TNILNSN_7ScaleInE1ELSP_1EEEEEENS4_6LayoutINS5_IJSB_SC_SC_EEENS5_IJSC_NSA_ILi0EEESU_EEEEENS5_IJNS4_10UnderscoreESX_SX_EEEEENS4_23SM90_TMA_LOAD_MULTICASTENS4_14ComposedLayoutINS4_7SwizzleILi3ELi4ELi3EEENS4_18smem_ptr_flag_bitsILi32EEENSS_INS5_IJNSA_ILi8EEESH_EEENS5_IJSH_SC_EEEEEEEvNS4_8identityES10_S1A_vS1B_EENS_8epilogue10collective6detail29Sm90TmaWarpSpecializedAdapterINS1E_15DefaultEpilogueIfSJ_SJ_NS1D_6thread17LinearCombinationIfLi1EffLNS1I_9ScaleType4KindE0ELNS_15FloatRoundStyleE2EfEENS1_15EpilogueDefaultEEEEEvvEEEEvNT_6ParamsE:
	.zero		1664


//--------------------- SYMBOLS --------------------------

	.type		.nv.reservedSmem.offset0,@object
	.size		.nv.reservedSmem.offset0,0x4
	.type		__assertfail,@function
